// auto-generated by cutlass_sweep.epilogue — config: {"arch": "sm_100", "cluster_m": 1, "cluster_n": 1, "dtype": "e4m3", "fusion": "lincomb", "tile_k": 64, "tile_m": 128, "tile_n": 128}
#include "cutlass/cutlass.h"
#include "cutlass/gemm/collective/collective_builder.hpp"
#include "cutlass/gemm/device/gemm_universal_adapter.h"
#include "cutlass/gemm/kernel/gemm_universal.hpp"
#include "cutlass/epilogue/collective/collective_builder.hpp"
#include "cutlass/epilogue/fusion/operations.hpp"
#include "cutlass/epilogue/thread/activation.h"

using Elem = cutlass::float_e4m3_t;
using Acc  = float;
using TileShape    = cute::Shape<cute::_128, cute::_128, cute::_64>;
using ClusterShape = cute::Shape<cute::_1, cute::_1, cute::_1>;
using FusionOp     = cutlass::epilogue::fusion::LinearCombination<Elem, Acc>;

using CollectiveEpilogue = typename cutlass::epilogue::collective::CollectiveBuilder<
    cutlass::arch::Sm100, cutlass::arch::OpClassTensorOp,
    TileShape, ClusterShape,
    cutlass::epilogue::collective::EpilogueTileAuto,
    Acc, Acc,
    Elem, cutlass::layout::RowMajor, 128 / cutlass::sizeof_bits<Elem>::value,
    Elem, cutlass::layout::RowMajor, 128 / cutlass::sizeof_bits<Elem>::value,
    cutlass::epilogue::collective::EpilogueScheduleAuto,
    FusionOp
  >::CollectiveOp;

using CollectiveMainloop = typename cutlass::gemm::collective::CollectiveBuilder<
    cutlass::arch::Sm100, cutlass::arch::OpClassTensorOp,
    Elem, cutlass::layout::RowMajor, 128 / cutlass::sizeof_bits<Elem>::value,
    Elem, cutlass::layout::ColumnMajor, 128 / cutlass::sizeof_bits<Elem>::value,
    Acc,
    TileShape, ClusterShape,
    cutlass::gemm::collective::StageCountAutoCarveout<
        static_cast<int>(sizeof(typename CollectiveEpilogue::SharedStorage))>,
    cutlass::gemm::collective::KernelScheduleAuto
  >::CollectiveOp;

using GemmKernel = cutlass::gemm::kernel::GemmUniversal<
    cute::Shape<int,int,int,int>, CollectiveMainloop, CollectiveEpilogue>;
using Gemm = cutlass::gemm::device::GemmUniversalAdapter<GemmKernel>;

auto* _anchor = &cutlass::device_kernel<GemmKernel>;


// ===== COMPILED SASS (sm_100a) =====

	.target	sm_100a

	.elftype	@"ET_EXEC"


//--------------------- .note.nv.tkinfo           --------------------------
	.section	.note.nv.tkinfo,"",@"SHT_NOTE"
	.sectionflags	@"SHF_NOTE_NV_TKINFO"
	.tkinfo
        /*0018*/ 	.word	0x00000002
        /*0030*/ 	.string	""
        /*0030*/ 	.string	"ptxas"
        /*0030*/ 	.string	"Cuda compilation tools, release 13.0, V13.0.88"
        /*0030*/ 	.string	"Build cuda_13.0.r13.0/compiler.36424714_0"
        /*0030*/ 	.string	"-arch sm_100a -m 64 "



//--------------------- .note.nv.cuinfo           --------------------------
	.section	.note.nv.cuinfo,"",@"SHT_NOTE"
	.sectionflags	@"SHF_NOTE_NV_CUINFO"
        /*0018*/ 	.short	0x0002
        /*001a*/ 	.short	0x0064
        /*001c*/ 	.short	0x0082
	.zero		2


//--------------------- .nv.info                  --------------------------
	.section	.nv.info,"",@"SHT_CUDA_INFO"
	.align	4


	//----- nvinfo : EIATTR_REGCOUNT
	.align		4
        /*0000*/ 	.byte	0x04, 0x2f
        /*0002*/ 	.short	(.L_19 - .L_18)
	.align		4
.L_18:
        /*0004*/ 	.word	index@(_ZN7cutlass13device_kernelINS_4gemm6kernel13GemmUniversalIN4cute5tupleIJiiiiEEENS1_10collective13CollectiveMmaINS1_35MainloopSm100TmaUmmaWarpSpecializedILi12ELi2ELi4ENS5_IJNS4_1CILi1EEESB_SB_EEEEENS5_IJNSA_ILi128EEESE_NSA_ILi64EEEEEENS_12float_e4m3_tENS5_IJlSB_lEEESH_SI_NS4_8TiledMMAINS4_8MMA_AtomIJNS4_10MMA_TraitsINS4_19SM100_MMA_F8F6F4_SSEJSH_SH_fSE_SE_NS4_17integral_constantINS4_4UMMA5MajorELSP_0EEESQ_NSN_INSO_7ScaleInELSR_0EEESS_EEEEEENS4_6LayoutISC_NS5_IJNSA_ILi0EEESW_SW_EEEEENS5_IJNS4_10UnderscoreESZ_SZ_EEEEENS4_13SM90_TMA_LOADENS4_14ComposedLayoutINS4_7SwizzleILi2ELi4ELi3EEENS4_18smem_ptr_flag_bitsILi8EEENSV_INS5_IJNSA_ILi8EEESF_EEENS5_IJSF_SB_EEEEEEEvNS4_8identityES12_S1C_vS1D_EENS_8epilogue10collective18CollectiveEpilogueINS1F_23Sm100TmaWarpSpecializedILi2ELi2ELi64ELb0ELb0EEEJSG_NS5_IJNSV_ISE_SB_EENSV_ISF_SB_EEEEESH_SI_SH_SI_NS1F_6fusion15FusionCallbacksIS1J_NS1N_17LinearCombinationISH_fSH_fLNS_15FloatRoundStyleE2EEESG_S1M_JEEENS4_5SM1004TMEM4LOAD26SM100_TMEM_LOAD_32dp32b64xES12_S1C_NS4_39AutoVectorizingCopyWithAssumedAlignmentILi128EEENS4_14SM90_TMA_STOREES1C_S1Y_S1Y_EEEvvEEEEvNT_6ParamsE)
        /*0008*/ 	.word	0x000000e0


	//----- nvinfo : EIATTR_FRAME_SIZE
	.align		4
.L_19:
        /*000c*/ 	.byte	0x04, 0x11
        /*000e*/ 	.short	(.L_21 - .L_20)
	.align		4
.L_20:
        /*0010*/ 	.word	index@($__internal_2_$__cuda_sm10x_tcgen05_guardrail_trap_unallocated_columns_being_dealloced)
        /*0014*/ 	.word	0x00000000


	//----- nvinfo : EIATTR_FRAME_SIZE
	.align		4
.L_21:
        /*0018*/ 	.byte	0x04, 0x11
        /*001a*/ 	.short	(.L_23 - .L_22)
	.align		4
.L_22:
        /*001c*/ 	.word	index@($__internal_1_$__cuda_sm10x_tcgen05_guardrail_trap_phase_invalid_during_alloc)
        /*0020*/ 	.word	0x00000000


	//----- nvinfo : EIATTR_FRAME_SIZE
	.align		4
.L_23:
        /*0024*/ 	.byte	0x04, 0x11
        /*0026*/ 	.short	(.L_25 - .L_24)
	.align		4
.L_24:
        /*0028*/ 	.word	index@($__internal_0_$__cuda_sm10x_tcgen05_guardrail_trap_col_being_dealloced_not_returned_by_alloc)
        /*002c*/ 	.word	0x00000000


	//----- nvinfo : EIATTR_FRAME_SIZE
	.align		4
.L_25:
        /*0030*/ 	.byte	0x04, 0x11
        /*0032*/ 	.short	(.L_27 - .L_26)
	.align		4
.L_26:
        /*0034*/ 	.word	index@(_ZN7cutlass13device_kernelINS_4gemm6kernel13GemmUniversalIN4cute5tupleIJiiiiEEENS1_10collective13CollectiveMmaINS1_35MainloopSm100TmaUmmaWarpSpecializedILi12ELi2ELi4ENS5_IJNS4_1CILi1EEESB_SB_EEEEENS5_IJNSA_ILi128EEESE_NSA_ILi64EEEEEENS_12float_e4m3_tENS5_IJlSB_lEEESH_SI_NS4_8TiledMMAINS4_8MMA_AtomIJNS4_10MMA_TraitsINS4_19SM100_MMA_F8F6F4_SSEJSH_SH_fSE_SE_NS4_17integral_constantINS4_4UMMA5MajorELSP_0EEESQ_NSN_INSO_7ScaleInELSR_0EEESS_EEEEEENS4_6LayoutISC_NS5_IJNSA_ILi0EEESW_SW_EEEEENS5_IJNS4_10UnderscoreESZ_SZ_EEEEENS4_13SM90_TMA_LOADENS4_14ComposedLayoutINS4_7SwizzleILi2ELi4ELi3EEENS4_18smem_ptr_flag_bitsILi8EEENSV_INS5_IJNSA_ILi8EEESF_EEENS5_IJSF_SB_EEEEEEEvNS4_8identityES12_S1C_vS1D_EENS_8epilogue10collective18CollectiveEpilogueINS1F_23Sm100TmaWarpSpecializedILi2ELi2ELi64ELb0ELb0EEEJSG_NS5_IJNSV_ISE_SB_EENSV_ISF_SB_EEEEESH_SI_SH_SI_NS1F_6fusion15FusionCallbacksIS1J_NS1N_17LinearCombinationISH_fSH_fLNS_15FloatRoundStyleE2EEESG_S1M_JEEENS4_5SM1004TMEM4LOAD26SM100_TMEM_LOAD_32dp32b64xES12_S1C_NS4_39AutoVectorizingCopyWithAssumedAlignmentILi128EEENS4_14SM90_TMA_STOREES1C_S1Y_S1Y_EEEvvEEEEvNT_6ParamsE)
        /*0038*/ 	.word	0x00000000


	//----- nvinfo : EIATTR_MIN_STACK_SIZE
	.align		4
.L_27:
        /*003c*/ 	.byte	0x04, 0x12
        /*003e*/ 	.short	(.L_29 - .L_28)
	.align		4
.L_28:
        /*0040*/ 	.word	index@(_ZN7cutlass13device_kernelINS_4gemm6kernel13GemmUniversalIN4cute5tupleIJiiiiEEENS1_10collective13CollectiveMmaINS1_35MainloopSm100TmaUmmaWarpSpecializedILi12ELi2ELi4ENS5_IJNS4_1CILi1EEESB_SB_EEEEENS5_IJNSA_ILi128EEESE_NSA_ILi64EEEEEENS_12float_e4m3_tENS5_IJlSB_lEEESH_SI_NS4_8TiledMMAINS4_8MMA_AtomIJNS4_10MMA_TraitsINS4_19SM100_MMA_F8F6F4_SSEJSH_SH_fSE_SE_NS4_17integral_constantINS4_4UMMA5MajorELSP_0EEESQ_NSN_INSO_7ScaleInELSR_0EEESS_EEEEEENS4_6LayoutISC_NS5_IJNSA_ILi0EEESW_SW_EEEEENS5_IJNS4_10UnderscoreESZ_SZ_EEEEENS4_13SM90_TMA_LOADENS4_14ComposedLayoutINS4_7SwizzleILi2ELi4ELi3EEENS4_18smem_ptr_flag_bitsILi8EEENSV_INS5_IJNSA_ILi8EEESF_EEENS5_IJSF_SB_EEEEEEEvNS4_8identityES12_S1C_vS1D_EENS_8epilogue10collective18CollectiveEpilogueINS1F_23Sm100TmaWarpSpecializedILi2ELi2ELi64ELb0ELb0EEEJSG_NS5_IJNSV_ISE_SB_EENSV_ISF_SB_EEEEESH_SI_SH_SI_NS1F_6fusion15FusionCallbacksIS1J_NS1N_17LinearCombinationISH_fSH_fLNS_15FloatRoundStyleE2EEESG_S1M_JEEENS4_5SM1004TMEM4LOAD26SM100_TMEM_LOAD_32dp32b64xES12_S1C_NS4_39AutoVectorizingCopyWithAssumedAlignmentILi128EEENS4_14SM90_TMA_STOREES1C_S1Y_S1Y_EEEvvEEEEvNT_6ParamsE)
        /*0044*/ 	.word	0x00000000
.L_29:


//--------------------- .nv.compat                --------------------------
	.section	.nv.compat,"",@"SHT_CUDA_COMPAT_INFO"
	.align	4
        /*0000*/ 	.byte	0x02, 0x09, 0x01, 0x00, 0x02, 0x02, 0x02, 0x00, 0x02, 0x05, 0x05, 0x00, 0x03, 0x07, 0x01, 0x01
        /*0010*/ 	.byte	0x02, 0x03, 0x01, 0x00, 0x02, 0x06, 0x01, 0x00, 0x04, 0x0b, 0x08, 0x00, 0x09, 0x00, 0x00, 0x00
        /*0020*/ 	.byte	0x00, 0x00, 0x00, 0x00


//--------------------- .nv.info._ZN7cutlass13device_kernelINS_4gemm6kernel13GemmUniversalIN4cute5tupleIJiiiiEEENS1_10collective13CollectiveMmaINS1_35MainloopSm100TmaUmmaWarpSpecializedILi12ELi2ELi4ENS5_IJNS4_1CILi1EEESB_SB_EEEEENS5_IJNSA_ILi128EEESE_NSA_ILi64EEEEEENS_12float_e4m3_tENS5_IJlSB_lEEESH_SI_NS4_8TiledMMAINS4_8MMA_AtomIJNS4_10MMA_TraitsINS4_19SM100_MMA_F8F6F4_SSEJSH_SH_fSE_SE_NS4_17integral_constantINS4_4UMMA5MajorELSP_0EEESQ_NSN_INSO_7ScaleInELSR_0EEESS_EEEEEENS4_6LayoutISC_NS5_IJNSA_ILi0EEESW_SW_EEEEENS5_IJNS4_10UnderscoreESZ_SZ_EEEEENS4_13SM90_TMA_LOADENS4_14ComposedLayoutINS4_7SwizzleILi2ELi4ELi3EEENS4_18smem_ptr_flag_bitsILi8EEENSV_INS5_IJNSA_ILi8EEESF_EEENS5_IJSF_SB_EEEEEEEvNS4_8identityES12_S1C_vS1D_EENS_8epilogue10collective18CollectiveEpilogueINS1F_23Sm100TmaWarpSpecializedILi2ELi2ELi64ELb0ELb0EEEJSG_NS5_IJNSV_ISE_SB_EENSV_ISF_SB_EEEEESH_SI_SH_SI_NS1F_6fusion15FusionCallbacksIS1J_NS1N_17LinearCombinationISH_fSH_fLNS_15FloatRoundStyleE2EEESG_S1M_JEEENS4_5SM1004TMEM4LOAD26SM100_TMEM_LOAD_32dp32b64xES12_S1C_NS4_39AutoVectorizingCopyWithAssumedAlignmentILi128EEENS4_14SM90_TMA_STOREES1C_S1Y_S1Y_EEEvvEEEEvNT_6ParamsE --------------------------
	.section	.nv.info._ZN7cutlass13device_kernelINS_4gemm6kernel13GemmUniversalIN4cute5tupleIJiiiiEEENS1_10collective13CollectiveMmaINS1_35MainloopSm100TmaUmmaWarpSpecializedILi12ELi2ELi4ENS5_IJNS4_1CILi1EEESB_SB_EEEEENS5_IJNSA_ILi128EEESE_NSA_ILi64EEEEEENS_12float_e4m3_tENS5_IJlSB_lEEESH_SI_NS4_8TiledMMAINS4_8MMA_AtomIJNS4_10MMA_TraitsINS4_19SM100_MMA_F8F6F4_SSEJSH_SH_fSE_SE_NS4_17integral_constantINS4_4UMMA5MajorELSP_0EEESQ_NSN_INSO_7ScaleInELSR_0EEESS_EEEEEENS4_6LayoutISC_NS5_IJNSA_ILi0EEESW_SW_EEEEENS5_IJNS4_10UnderscoreESZ_SZ_EEEEENS4_13SM90_TMA_LOADENS4_14ComposedLayoutINS4_7SwizzleILi2ELi4ELi3EEENS4_18smem_ptr_flag_bitsILi8EEENSV_INS5_IJNSA_ILi8EEESF_EEENS5_IJSF_SB_EEEEEEEvNS4_8identityES12_S1C_vS1D_EENS_8epilogue10collective18CollectiveEpilogueINS1F_23Sm100TmaWarpSpecializedILi2ELi2ELi64ELb0ELb0EEEJSG_NS5_IJNSV_ISE_SB_EENSV_ISF_SB_EEEEESH_SI_SH_SI_NS1F_6fusion15FusionCallbacksIS1J_NS1N_17LinearCombinationISH_fSH_fLNS_15FloatRoundStyleE2EEESG_S1M_JEEENS4_5SM1004TMEM4LOAD26SM100_TMEM_LOAD_32dp32b64xES12_S1C_NS4_39AutoVectorizingCopyWithAssumedAlignmentILi128EEENS4_14SM90_TMA_STOREES1C_S1Y_S1Y_EEEvvEEEEvNT_6ParamsE,"",@"SHT_CUDA_INFO"
	.sectionflags	@""
	.align	4


	//----- nvinfo : EIATTR_CUDA_API_VERSION
	.align		4
        /*0000*/ 	.byte	0x04, 0x37
        /*0002*/ 	.short	(.L_31 - .L_30)
.L_30:
        /*0004*/ 	.word	0x00000082


	//----- nvinfo : EIATTR_KPARAM_INFO
	.align		4
.L_31:
        /*0008*/ 	.byte	0x04, 0x17
        /*000a*/ 	.short	(.L_33 - .L_32)
.L_32:
        /*000c*/ 	.word	0x00000000
        /*0010*/ 	.short	0x0000
        /*0012*/ 	.short	0x0000
        /*0014*/ 	.byte	0x00, 0xf0, 0x01, 0x20


	//----- nvinfo : EIATTR_AT_ENTRY_FRAGMENTS
	.align		4
.L_33:
        /*0018*/ 	.byte	0x04, 0x4f
        /*001a*/ 	.short	(.L_35 - .L_34)


	//   ....[0]....
.L_34:
        /*001c*/ 	.word	0x00000006


	//----- nvinfo : EIATTR_RESERVED_SMEM_USED
	.align		4
.L_35:
        /*0020*/ 	.byte	0x01, 0x41
	.zero		2


	//----- nvinfo : EIATTR_SPARSE_MMA_MASK
	.align		4
        /*0024*/ 	.byte	0x03, 0x50
        /*0026*/ 	.short	0x0000


	//----- nvinfo : EIATTR_TCGEN05_1CTA_USED
	.align		4
        /*0028*/ 	.byte	0x01, 0x51
	.zero		2


	//----- nvinfo : EIATTR_MAXREG_COUNT
	.align		4
        /*002c*/ 	.byte	0x03, 0x1b
        /*002e*/ 	.short	0x00ff


	//----- nvinfo : EIATTR_NUM_BARRIERS
	.align		4
        /*0030*/ 	.byte	0x02, 0x4c
        /*0032*/ 	.byte	0x07
	.zero		1


	//----- nvinfo : EIATTR_EXTERNS
	.align		4
        /*0034*/ 	.byte	0x04, 0x0f
        /*0036*/ 	.short	(.L_37 - .L_36)


	//   ....[0]....
	.align		4
.L_36:
        /*0038*/ 	.word	index@(__assertfail)


	//----- nvinfo : EIATTR_MERCURY_ISA_VERSION
	.align		4
.L_37:
        /*003c*/ 	.byte	0x03, 0x5f
        /*003e*/ 	.short	0x0101


	//----- nvinfo : EIATTR_INT_WARP_WIDE_INSTR_OFFSETS
	.align		4
        /*0040*/ 	.byte	0x04, 0x31
        /*0042*/ 	.short	(.L_39 - .L_38)


	//   ....[0]....
.L_38:
        /*0044*/ 	.word	0x00001eb0


	//   ....[1]....
        /*0048*/ 	.word	0x00003ca0


	//   ....[2]....
        /*004c*/ 	.word	0x00003cc0


	//   ....[3]....
        /*0050*/ 	.word	0x00003cf0


	//   ....[4]....
        /*0054*/ 	.word	0x00004620


	//   ....[5]....
        /*0058*/ 	.word	0x00004690


	//   ....[6]....
        /*005c*/ 	.word	0x00004870


	//   ....[7]....
        /*0060*/ 	.word	0x000049d0


	//----- nvinfo : EIATTR_COOP_GROUP_MASK_REGIDS
	.align		4
.L_39:
        /*0064*/ 	.byte	0x04, 0x29
        /*0066*/ 	.short	(.L_41 - .L_40)


	//   ....[0]....
.L_40:
        /*0068*/ 	.word	0xffffffff


	//   ....[1]....
        /*006c*/ 	.word	0xffffffff


	//   ....[2]....
        /*0070*/ 	.word	0xffffffff


	//   ....[3]....
        /*0074*/ 	.word	0xffffffff


	//   ....[4]....
        /*0078*/ 	.word	0xffffffff


	//   ....[5]....
        /*007c*/ 	.word	0xffffffff


	//   ....[6]....
        /*0080*/ 	.word	0xffffffff


	//   ....[7]....
        /*0084*/ 	.word	0xffffffff


	//   ....[8]....
        /*0088*/ 	.word	0xffffffff


	//   ....[9]....
        /*008c*/ 	.word	0xffffffff


	//   ....[10]....
        /*0090*/ 	.word	0xffffffff


	//   ....[11]....
        /*0094*/ 	.word	0xffffffff


	//   ....[12]....
        /*0098*/ 	.word	0xffffffff


	//----- nvinfo : EIATTR_COOP_GROUP_INSTR_OFFSETS
	.align		4
.L_41:
        /*009c*/ 	.byte	0x04, 0x28
        /*009e*/ 	.short	(.L_43 - .L_42)


	//   ....[0]....
.L_42:
        /*00a0*/ 	.word	0x00000090


	//   ....[1]....
        /*00a4*/ 	.word	0x000004d0


	//   ....[2]....
        /*00a8*/ 	.word	0x00000770


	//   ....[3]....
        /*00ac*/ 	.word	0x000008d0


	//   ....[4]....
        /*00b0*/ 	.word	0x000009d0


	//   ....[5]....
        /*00b4*/ 	.word	0x00000b40


	//   ....[6]....
        /*00b8*/ 	.word	0x00000ce0


	//   ....[7]....
        /*00bc*/ 	.word	0x00001d90


	//   ....[8]....
        /*00c0*/ 	.word	0x00002ff0


	//   ....[9]....
        /*00c4*/ 	.word	0x00003200


	//   ....[10]....
        /*00c8*/ 	.word	0x00003230


	//   ....[11]....
        /*00cc*/ 	.word	0x00003b80


	//   ....[12]....
        /*00d0*/ 	.word	0x00003db0


	//----- nvinfo : EIATTR_VRC_CTA_INIT_COUNT
	.align		4
.L_43:
        /*00d4*/ 	.byte	0x02, 0x4a
        /*00d6*/ 	.byte	0x80
	.zero		1


	//----- nvinfo : EIATTR_SYSCALL_OFFSETS
	.align		4
        /*00d8*/ 	.byte	0x04, 0x46
        /*00da*/ 	.short	(.L_45 - .L_44)


	//   ....[0]....
.L_44:
        /*00dc*/ 	.word	0x00005400


	//   ....[1]....
        /*00e0*/ 	.word	0x00005540


	//   ....[2]....
        /*00e4*/ 	.word	0x00005da0


	//   ....[3]....
        /*00e8*/ 	.word	0x000073b0


	//----- nvinfo : EIATTR_MBARRIER_INSTR_OFFSETS
	.align		4
.L_45:
        /*00ec*/ 	.byte	0x04, 0x39
        /*00ee*/ 	.short	(.L_47 - .L_46)


	//   ....[0]....
.L_46:
        /*00f0*/ 	.word	0x000005d0
        /*00f4*/ 	.word	0x000000ff
        /*00f8*/ 	.word	0x00000000
        /*00fc*/ 	.short	0x0100
        /*00fe*/ 	.byte	0x05
	.zero		1


	//   ....[1]....
        /*0100*/ 	.word	0x000005e0
        /*0104*/ 	.word	0x000000ff
        /*0108*/ 	.word	0x00000060
        /*010c*/ 	.short	0x0100
        /*010e*/ 	.byte	0x05
	.zero		1


	//   ....[2]....
        /*0110*/ 	.word	0x000005f0
        /*0114*/ 	.word	0x000000ff
        /*0118*/ 	.word	0x00000008
        /*011c*/ 	.short	0x0100
        /*011e*/ 	.byte	0x05
	.zero		1


	//   ....[3]....
        /*0120*/ 	.word	0x00000600
        /*0124*/ 	.word	0x000000ff
        /*0128*/ 	.word	0x00000068
        /*012c*/ 	.short	0x0100
        /*012e*/ 	.byte	0x05
	.zero		1


	//   ....[4]....
        /*0130*/ 	.word	0x00000610
        /*0134*/ 	.word	0x000000ff
        /*0138*/ 	.word	0x00000010
        /*013c*/ 	.short	0x0100
        /*013e*/ 	.byte	0x05
	.zero		1


	//   ....[5]....
        /*0140*/ 	.word	0x00000620
        /*0144*/ 	.word	0x000000ff
        /*0148*/ 	.word	0x00000070
        /*014c*/ 	.short	0x0100
        /*014e*/ 	.byte	0x05
	.zero		1


	//   ....[6]....
        /*0150*/ 	.word	0x00000630
        /*0154*/ 	.word	0x000000ff
        /*0158*/ 	.word	0x00000018
        /*015c*/ 	.short	0x0100
        /*015e*/ 	.byte	0x05
	.zero		1


	//   ....[7]....
        /*0160*/ 	.word	0x00000640
        /*0164*/ 	.word	0x000000ff
        /*0168*/ 	.word	0x00000078
        /*016c*/ 	.short	0x0100
        /*016e*/ 	.byte	0x05
	.zero		1


	//   ....[8]....
        /*0170*/ 	.word	0x00000650
        /*0174*/ 	.word	0x000000ff
        /*0178*/ 	.word	0x00000020
        /*017c*/ 	.short	0x0100
        /*017e*/ 	.byte	0x05
	.zero		1


	//   ....[9]....
        /*0180*/ 	.word	0x00000660
        /*0184*/ 	.word	0x000000ff
        /*0188*/ 	.word	0x00000080
        /*018c*/ 	.short	0x0100
        /*018e*/ 	.byte	0x05
	.zero		1


	//   ....[10]....
        /*0190*/ 	.word	0x00000670
        /*0194*/ 	.word	0x000000ff
        /*0198*/ 	.word	0x00000028
        /*019c*/ 	.short	0x0100
        /*019e*/ 	.byte	0x05
	.zero		1


	//   ....[11]....
        /*01a0*/ 	.word	0x00000680
        /*01a4*/ 	.word	0x000000ff
        /*01a8*/ 	.word	0x00000088
        /*01ac*/ 	.short	0x0100
        /*01ae*/ 	.byte	0x05
	.zero		1


	//   ....[12]....
        /*01b0*/ 	.word	0x00000690
        /*01b4*/ 	.word	0x000000ff
        /*01b8*/ 	.word	0x00000030
        /*01bc*/ 	.short	0x0100
        /*01be*/ 	.byte	0x05
	.zero		1


	//   ....[13]....
        /*01c0*/ 	.word	0x000006a0
        /*01c4*/ 	.word	0x000000ff
        /*01c8*/ 	.word	0x00000090
        /*01cc*/ 	.short	0x0100
        /*01ce*/ 	.byte	0x05
	.zero		1


	//   ....[14]....
        /*01d0*/ 	.word	0x000006b0
        /*01d4*/ 	.word	0x000000ff
        /*01d8*/ 	.word	0x00000038
        /*01dc*/ 	.short	0x0100
        /*01de*/ 	.byte	0x05
	.zero		1


	//   ....[15]....
        /*01e0*/ 	.word	0x000006c0
        /*01e4*/ 	.word	0x000000ff
        /*01e8*/ 	.word	0x00000098
        /*01ec*/ 	.short	0x0100
        /*01ee*/ 	.byte	0x05
	.zero		1


	//   ....[16]....
        /*01f0*/ 	.word	0x000006d0
        /*01f4*/ 	.word	0x000000ff
        /*01f8*/ 	.word	0x00000040
        /*01fc*/ 	.short	0x0100
        /*01fe*/ 	.byte	0x05
	.zero		1


	//   ....[17]....
        /*0200*/ 	.word	0x000006e0
        /*0204*/ 	.word	0x000000ff
        /*0208*/ 	.word	0x000000a0
        /*020c*/ 	.short	0x0100
        /*020e*/ 	.byte	0x05
	.zero		1


	//   ....[18]....
        /*0210*/ 	.word	0x000006f0
        /*0214*/ 	.word	0x000000ff
        /*0218*/ 	.word	0x00000048
        /*021c*/ 	.short	0x0100
        /*021e*/ 	.byte	0x05
	.zero		1


	//   ....[19]....
        /*0220*/ 	.word	0x00000700
        /*0224*/ 	.word	0x000000ff
        /*0228*/ 	.word	0x000000a8
        /*022c*/ 	.short	0x0100
        /*022e*/ 	.byte	0x05
	.zero		1


	//   ....[20]....
        /*0230*/ 	.word	0x00000710
        /*0234*/ 	.word	0x000000ff
        /*0238*/ 	.word	0x00000050
        /*023c*/ 	.short	0x0100
        /*023e*/ 	.byte	0x05
	.zero		1


	//   ....[21]....
        /*0240*/ 	.word	0x00000720
        /*0244*/ 	.word	0x000000ff
        /*0248*/ 	.word	0x000000b0
        /*024c*/ 	.short	0x0100
        /*024e*/ 	.byte	0x05
	.zero		1


	//   ....[22]....
        /*0250*/ 	.word	0x00000730
        /*0254*/ 	.word	0x000000ff
        /*0258*/ 	.word	0x00000058
        /*025c*/ 	.short	0x0100
        /*025e*/ 	.byte	0x05
	.zero		1


	//   ....[23]....
        /*0260*/ 	.word	0x00000740
        /*0264*/ 	.word	0x000000ff
        /*0268*/ 	.word	0x000000b8
        /*026c*/ 	.short	0x0100
        /*026e*/ 	.byte	0x05
	.zero		1


	//   ....[24]....
        /*0270*/ 	.word	0x00000880
        /*0274*/ 	.word	0x000000ff
        /*0278*/ 	.word	0x000000c0
        /*027c*/ 	.short	0x0100
        /*027e*/ 	.byte	0x07
	.zero		1


	//   ....[25]....
        /*0280*/ 	.word	0x00000890
        /*0284*/ 	.word	0x000000ff
        /*0288*/ 	.word	0x000000d0
        /*028c*/ 	.short	0x0100
        /*028e*/ 	.byte	0x07
	.zero		1


	//   ....[26]....
        /*0290*/ 	.word	0x000008a0
        /*0294*/ 	.word	0x000000ff
        /*0298*/ 	.word	0x000000c8
        /*029c*/ 	.short	0x0100
        /*029e*/ 	.byte	0x07
	.zero		1


	//   ....[27]....
        /*02a0*/ 	.word	0x000008b0
        /*02a4*/ 	.word	0x000000ff
        /*02a8*/ 	.word	0x000000d8
        /*02ac*/ 	.short	0x0100
        /*02ae*/ 	.byte	0x07
	.zero		1


	//   ....[28]....
        /*02b0*/ 	.word	0x000009a0
        /*02b4*/ 	.word	0x000000ff
        /*02b8*/ 	.word	0x000000e0
        /*02bc*/ 	.short	0x0100
        /*02be*/ 	.byte	0x05
	.zero		1


	//   ....[29]....
        /*02c0*/ 	.word	0x000009b0
        /*02c4*/ 	.word	0x000000ff
        /*02c8*/ 	.word	0x000000e8
        /*02cc*/ 	.short	0x0100
        /*02ce*/ 	.byte	0x05
	.zero		1


	//   ....[30]....
        /*02d0*/ 	.word	0x00000af0
        /*02d4*/ 	.word	0x000000ff
        /*02d8*/ 	.word	0x000000f0
        /*02dc*/ 	.short	0x0100
        /*02de*/ 	.byte	0x05
	.zero		1


	//   ....[31]....
        /*02e0*/ 	.word	0x00000b00
        /*02e4*/ 	.word	0x000000ff
        /*02e8*/ 	.word	0x00000100
        /*02ec*/ 	.short	0x0100
        /*02ee*/ 	.byte	0x05
	.zero		1


	//   ....[32]....
        /*02f0*/ 	.word	0x00000b10
        /*02f4*/ 	.word	0x000000ff
        /*02f8*/ 	.word	0x000000f8
        /*02fc*/ 	.short	0x0100
        /*02fe*/ 	.byte	0x05
	.zero		1


	//   ....[33]....
        /*0300*/ 	.word	0x00000b20
        /*0304*/ 	.word	0x000000ff
        /*0308*/ 	.word	0x00000108
        /*030c*/ 	.short	0x0100
        /*030e*/ 	.byte	0x05
	.zero		1


	//   ....[34]....
        /*0310*/ 	.word	0x00000c50
        /*0314*/ 	.word	0x000000ff
        /*0318*/ 	.word	0x00000110
        /*031c*/ 	.short	0x0100
        /*031e*/ 	.byte	0x07
	.zero		1


	//   ....[35]....
        /*0320*/ 	.word	0x00000c60
        /*0324*/ 	.word	0x000000ff
        /*0328*/ 	.word	0x00000130
        /*032c*/ 	.short	0x0100
        /*032e*/ 	.byte	0x07
	.zero		1


	//   ....[36]....
        /*0330*/ 	.word	0x00000c70
        /*0334*/ 	.word	0x000000ff
        /*0338*/ 	.word	0x00000118
        /*033c*/ 	.short	0x0100
        /*033e*/ 	.byte	0x07
	.zero		1


	//   ....[37]....
        /*0340*/ 	.word	0x00000c80
        /*0344*/ 	.word	0x000000ff
        /*0348*/ 	.word	0x00000138
        /*034c*/ 	.short	0x0100
        /*034e*/ 	.byte	0x07
	.zero		1


	//   ....[38]....
        /*0350*/ 	.word	0x00000c90
        /*0354*/ 	.word	0x000000ff
        /*0358*/ 	.word	0x00000120
        /*035c*/ 	.short	0x0100
        /*035e*/ 	.byte	0x07
	.zero		1


	//   ....[39]....
        /*0360*/ 	.word	0x00000ca0
        /*0364*/ 	.word	0x000000ff
        /*0368*/ 	.word	0x00000140
        /*036c*/ 	.short	0x0100
        /*036e*/ 	.byte	0x07
	.zero		1


	//   ....[40]....
        /*0370*/ 	.word	0x00000cb0
        /*0374*/ 	.word	0x000000ff
        /*0378*/ 	.word	0x00000128
        /*037c*/ 	.short	0x0100
        /*037e*/ 	.byte	0x07
	.zero		1


	//   ....[41]....
        /*0380*/ 	.word	0x00000cc0
        /*0384*/ 	.word	0x000000ff
        /*0388*/ 	.word	0x00000148
        /*038c*/ 	.short	0x0100
        /*038e*/ 	.byte	0x07
	.zero		1


	//   ....[42]....
        /*0390*/ 	.word	0x00000db0
        /*0394*/ 	.word	0x000000ff
        /*0398*/ 	.word	0x00000150
        /*039c*/ 	.short	0x0100
        /*039e*/ 	.byte	0x05
	.zero		1


	//   ....[43]....
        /*03a0*/ 	.word	0x00000dc0
        /*03a4*/ 	.word	0x000000ff
        /*03a8*/ 	.word	0x00000160
        /*03ac*/ 	.short	0x0100
        /*03ae*/ 	.byte	0x05
	.zero		1


	//   ....[44]....
        /*03b0*/ 	.word	0x00000dd0
        /*03b4*/ 	.word	0x000000ff
        /*03b8*/ 	.word	0x00000158
        /*03bc*/ 	.short	0x0100
        /*03be*/ 	.byte	0x05
	.zero		1


	//   ....[45]....
        /*03c0*/ 	.word	0x00000de0
        /*03c4*/ 	.word	0x000000ff
        /*03c8*/ 	.word	0x00000168
        /*03cc*/ 	.short	0x0100
        /*03ce*/ 	.byte	0x05
	.zero		1


	//   ....[46]....
        /*03d0*/ 	.word	0x000016b0
        /*03d4*/ 	.word	0x00000003
        /*03d8*/ 	.word	0x00000160
        /*03dc*/ 	.short	0x010a
        /*03de*/ 	.byte	0xff
	.zero		1


	//   ....[47]....
        /*03e0*/ 	.word	0x000016e0
        /*03e4*/ 	.word	0x00000003
        /*03e8*/ 	.word	0x00000150
        /*03ec*/ 	.short	0x0101
        /*03ee*/ 	.byte	0xff
	.zero		1


	//   ....[48]....
        /*03f0*/ 	.word	0x000017b0
        /*03f4*/ 	.word	0x000000ff
        /*03f8*/ 	.word	0x00000060
        /*03fc*/ 	.short	0x010a
        /*03fe*/ 	.byte	0x08
	.zero		1


	//   ....[49]....
        /*0400*/ 	.word	0x00001850
        /*0404*/ 	.word	0x000000ff
        /*0408*/ 	.word	0x00000060
        /*040c*/ 	.short	0x010a
        /*040e*/ 	.byte	0x21
	.zero		1


	//   ....[50]....
        /*0410*/ 	.word	0x000019b0
        /*0414*/ 	.word	0x000000ff
        /*0418*/ 	.word	0x00000060
        /*041c*/ 	.short	0x010a
        /*041e*/ 	.byte	0x08
	.zero		1


	//   ....[51]....
        /*0420*/ 	.word	0x00001aa0
        /*0424*/ 	.word	0x000000ff
        /*0428*/ 	.word	0x000000e8
        /*042c*/ 	.short	0x0101
        /*042e*/ 	.byte	0x04
	.zero		1


	//   ....[52]....
        /*0430*/ 	.word	0x00001ac0
        /*0434*/ 	.word	0x000000ff
        /*0438*/ 	.word	0x00000060
        /*043c*/ 	.short	0x010a
        /*043e*/ 	.byte	0x08
	.zero		1


	//   ....[53]....
        /*0440*/ 	.word	0x00001b40
        /*0444*/ 	.word	0x000000ff
        /*0448*/ 	.word	0x00000060
        /*044c*/ 	.short	0x010a
        /*044e*/ 	.byte	0x11
	.zero		1


	//   ....[54]....
        /*0450*/ 	.word	0x00001ca0
        /*0454*/ 	.word	0x000000ff
        /*0458*/ 	.word	0x00000060
        /*045c*/ 	.short	0x010a
        /*045e*/ 	.byte	0x08
	.zero		1


	//   ....[55]....
        /*0460*/ 	.word	0x00001dc0
        /*0464*/ 	.word	0x00000002
        /*0468*/ 	.word	0x000000f0
        /*046c*/ 	.short	0x010a
        /*046e*/ 	.byte	0xff
	.zero		1


	//   ....[56]....
        /*0470*/ 	.word	0x00001e80
        /*0474*/ 	.word	0x00000002
        /*0478*/ 	.word	0x00000000
        /*047c*/ 	.short	0x0101
        /*047e*/ 	.byte	0xff
	.zero		1


	//   ....[57]....
        /*0480*/ 	.word	0x000023e0
        /*0484*/ 	.word	0x000000ff
        /*0488*/ 	.word	0x00000000
        /*048c*/ 	.short	0x010a
        /*048e*/ 	.byte	0x05
	.zero		1


	//   ....[58]....
        /*0490*/ 	.word	0x00002470
        /*0494*/ 	.word	0x000000ff
        /*0498*/ 	.word	0x00000000
        /*049c*/ 	.short	0x010a
        /*049e*/ 	.byte	0x05
	.zero		1


	//   ....[59]....
        /*04a0*/ 	.word	0x00002500
        /*04a4*/ 	.word	0x000000ff
        /*04a8*/ 	.word	0x00000000
        /*04ac*/ 	.short	0x010a
        /*04ae*/ 	.byte	0x05
	.zero		1


	//   ....[60]....
        /*04b0*/ 	.word	0x00002590
        /*04b4*/ 	.word	0x000000ff
        /*04b8*/ 	.word	0x00000000
        /*04bc*/ 	.short	0x010a
        /*04be*/ 	.byte	0x05
	.zero		1


	//   ....[61]....
        /*04c0*/ 	.word	0x00002620
        /*04c4*/ 	.word	0x000000ff
        /*04c8*/ 	.word	0x00000000
        /*04cc*/ 	.short	0x010a
        /*04ce*/ 	.byte	0x05
	.zero		1


	//   ....[62]....
        /*04d0*/ 	.word	0x000026b0
        /*04d4*/ 	.word	0x000000ff
        /*04d8*/ 	.word	0x00000000
        /*04dc*/ 	.short	0x010a
        /*04de*/ 	.byte	0x05
	.zero		1


	//   ....[63]....
        /*04e0*/ 	.word	0x00002740
        /*04e4*/ 	.word	0x000000ff
        /*04e8*/ 	.word	0x00000000
        /*04ec*/ 	.short	0x010a
        /*04ee*/ 	.byte	0x05
	.zero		1


	//   ....[64]....
        /*04f0*/ 	.word	0x000027d0
        /*04f4*/ 	.word	0x000000ff
        /*04f8*/ 	.word	0x00000000
        /*04fc*/ 	.short	0x010a
        /*04fe*/ 	.byte	0x05
	.zero		1


	//   ....[65]....
        /*0500*/ 	.word	0x00002860
        /*0504*/ 	.word	0x000000ff
        /*0508*/ 	.word	0x00000000
        /*050c*/ 	.short	0x010a
        /*050e*/ 	.byte	0x05
	.zero		1


	//   ....[66]....
        /*0510*/ 	.word	0x000028f0
        /*0514*/ 	.word	0x000000ff
        /*0518*/ 	.word	0x00000000
        /*051c*/ 	.short	0x010a
        /*051e*/ 	.byte	0x05
	.zero		1


	//   ....[67]....
        /*0520*/ 	.word	0x00002980
        /*0524*/ 	.word	0x000000ff
        /*0528*/ 	.word	0x00000000
        /*052c*/ 	.short	0x010a
        /*052e*/ 	.byte	0x05
	.zero		1


	//   ....[68]....
        /*0530*/ 	.word	0x00002a20
        /*0534*/ 	.word	0x00000000
        /*0538*/ 	.word	0x00000000
        /*053c*/ 	.short	0x010a
        /*053e*/ 	.byte	0xff
	.zero		1


	//   ....[69]....
        /*0540*/ 	.word	0x00002b40
        /*0544*/ 	.word	0x00000000
        /*0548*/ 	.word	0x00000150
        /*054c*/ 	.short	0x010a
        /*054e*/ 	.byte	0xff
	.zero		1


	//   ....[70]....
        /*0550*/ 	.word	0x00002ba0
        /*0554*/ 	.word	0x00000004
        /*0558*/ 	.word	0x00000000
        /*055c*/ 	.short	0x0101
        /*055e*/ 	.byte	0xff
	.zero		1


	//   ....[71]....
        /*0560*/ 	.word	0x00002bc0
        /*0564*/ 	.word	0x000000ff
        /*0568*/ 	.word	0x00000100
        /*056c*/ 	.short	0x010a
        /*056e*/ 	.byte	0x05
	.zero		1


	//   ....[72]....
        /*0570*/ 	.word	0x00002ce0
        /*0574*/ 	.word	0x00000000
        /*0578*/ 	.word	0x000000f0
        /*057c*/ 	.short	0x010a
        /*057e*/ 	.byte	0xff
	.zero		1


	//   ....[73]....
        /*0580*/ 	.word	0x00002df0
        /*0584*/ 	.word	0x00000000
        /*0588*/ 	.word	0x00000000
        /*058c*/ 	.short	0x0101
        /*058e*/ 	.byte	0xff
	.zero		1


	//   ....[74]....
        /*0590*/ 	.word	0x00002e80
        /*0594*/ 	.word	0x000000ff
        /*0598*/ 	.word	0x00000100
        /*059c*/ 	.short	0x0106
        /*059e*/ 	.byte	0x05
	.zero		1


	//   ....[75]....
        /*05a0*/ 	.word	0x00002ea0
        /*05a4*/ 	.word	0x000000ff
        /*05a8*/ 	.word	0x00000100
        /*05ac*/ 	.short	0x010a
        /*05ae*/ 	.byte	0x05
	.zero		1


	//   ....[76]....
        /*05b0*/ 	.word	0x00002f30
        /*05b4*/ 	.word	0x000000ff
        /*05b8*/ 	.word	0x00000100
        /*05bc*/ 	.short	0x0106
        /*05be*/ 	.byte	0x04
	.zero		1


	//   ....[77]....
        /*05c0*/ 	.word	0x00002f70
        /*05c4*/ 	.word	0x00000000
        /*05c8*/ 	.word	0x00000100
        /*05cc*/ 	.short	0x010a
        /*05ce*/ 	.byte	0xff
	.zero		1


	//   ....[78]....
        /*05d0*/ 	.word	0x00003470
        /*05d4*/ 	.word	0x00000000
        /*05d8*/ 	.word	0x000000f0
        /*05dc*/ 	.short	0x010a
        /*05de*/ 	.byte	0xff
	.zero		1


	//   ....[79]....
        /*05e0*/ 	.word	0x00003580
        /*05e4*/ 	.word	0x00000003
        /*05e8*/ 	.word	0x00000000
        /*05ec*/ 	.short	0x0101
        /*05ee*/ 	.byte	0xff
	.zero		1


	//   ....[80]....
        /*05f0*/ 	.word	0x00003590
        /*05f4*/ 	.word	0x000000ff
        /*05f8*/ 	.word	0x00000000
        /*05fc*/ 	.short	0x010a
        /*05fe*/ 	.byte	0x04
	.zero		1


	//   ....[81]....
        /*0600*/ 	.word	0x000035b0
        /*0604*/ 	.word	0x000000ff
        /*0608*/ 	.word	0x00000130
        /*060c*/ 	.short	0x010a
        /*060e*/ 	.byte	0x08
	.zero		1


	//   ....[82]....
        /*0610*/ 	.word	0x00003680
        /*0614*/ 	.word	0x000000ff
        /*0618*/ 	.word	0x00000000
        /*061c*/ 	.short	0x010a
        /*061e*/ 	.byte	0x07
	.zero		1


	//   ....[83]....
        /*0620*/ 	.word	0x000037c0
        /*0624*/ 	.word	0x000000ff
        /*0628*/ 	.word	0x00000000
        /*062c*/ 	.short	0x010a
        /*062e*/ 	.byte	0x04
	.zero		1


	//   ....[84]....
        /*0630*/ 	.word	0x000039b0
        /*0634*/ 	.word	0x000000ff
        /*0638*/ 	.word	0x00000000
        /*063c*/ 	.short	0x010a
        /*063e*/ 	.byte	0x05
	.zero		1


	//   ....[85]....
        /*0640*/ 	.word	0x00003a40
        /*0644*/ 	.word	0x000000ff
        /*0648*/ 	.word	0x00000000
        /*064c*/ 	.short	0x010a
        /*064e*/ 	.byte	0x05
	.zero		1


	//   ....[86]....
        /*0650*/ 	.word	0x00003ad0
        /*0654*/ 	.word	0x000000ff
        /*0658*/ 	.word	0x00000000
        /*065c*/ 	.short	0x010a
        /*065e*/ 	.byte	0x05
	.zero		1


	//   ....[87]....
        /*0660*/ 	.word	0x00003b60
        /*0664*/ 	.word	0x000000ff
        /*0668*/ 	.word	0x00000000
        /*066c*/ 	.short	0x010a
        /*066e*/ 	.byte	0x07
	.zero		1


	//   ....[88]....
        /*0670*/ 	.word	0x00003fc0
        /*0674*/ 	.word	0x00000000
        /*0678*/ 	.word	0x000000f0
        /*067c*/ 	.short	0x010a
        /*067e*/ 	.byte	0xff
	.zero		1


	//   ....[89]....
        /*0680*/ 	.word	0x00004080
        /*0684*/ 	.word	0x00000000
        /*0688*/ 	.word	0x00000000
        /*068c*/ 	.short	0x0101
        /*068e*/ 	.byte	0xff
	.zero		1


	//   ....[90]....
        /*0690*/ 	.word	0x000043a0
        /*0694*/ 	.word	0x000000ff
        /*0698*/ 	.word	0x000000e8
        /*069c*/ 	.short	0x010a
        /*069e*/ 	.byte	0x07
	.zero		1


	//   ....[91]....
        /*06a0*/ 	.word	0x00004590
        /*06a4*/ 	.word	0x000000ff
        /*06a8*/ 	.word	0x000000d0
        /*06ac*/ 	.short	0x010a
        /*06ae*/ 	.byte	0x07
	.zero		1


	//   ....[92]....
        /*06b0*/ 	.word	0x00004760
        /*06b4*/ 	.word	0x000000ff
        /*06b8*/ 	.word	0x000000c0
        /*06bc*/ 	.short	0x010b
        /*06be*/ 	.byte	0x07
	.zero		1


	//   ....[93]....
        /*06c0*/ 	.word	0x000047d0
        /*06c4*/ 	.word	0x000000ff
        /*06c8*/ 	.word	0x00000000
        /*06cc*/ 	.short	0x0101
        /*06ce*/ 	.byte	0x08
	.zero		1


	//   ....[94]....
        /*06d0*/ 	.word	0x00004800
        /*06d4*/ 	.word	0x000000ff
        /*06d8*/ 	.word	0x000000d8
        /*06dc*/ 	.short	0x010a
        /*06de*/ 	.byte	0x07
	.zero		1


	//   ....[95]....
        /*06e0*/ 	.word	0x00004a10
        /*06e4*/ 	.word	0x000000ff
        /*06e8*/ 	.word	0x000000c8
        /*06ec*/ 	.short	0x010b
        /*06ee*/ 	.byte	0x07
	.zero		1


	//   ....[96]....
        /*06f0*/ 	.word	0x00004a30
        /*06f4*/ 	.word	0x000000ff
        /*06f8*/ 	.word	0x00000000
        /*06fc*/ 	.short	0x0101
        /*06fe*/ 	.byte	0x0d
	.zero		1


	//   ....[97]....
        /*0700*/ 	.word	0x00004a60
        /*0704*/ 	.word	0x000000ff
        /*0708*/ 	.word	0x000000d0
        /*070c*/ 	.short	0x010a
        /*070e*/ 	.byte	0x07
	.zero		1


	//   ....[98]....
        /*0710*/ 	.word	0x00004aa0
        /*0714*/ 	.word	0x00000000
        /*0718*/ 	.word	0x000000d8
        /*071c*/ 	.short	0x010a
        /*071e*/ 	.byte	0xff
	.zero		1


	//   ....[99]....
        /*0720*/ 	.word	0x00004dd0
        /*0724*/ 	.word	0x00000000
        /*0728*/ 	.word	0x000000f0
        /*072c*/ 	.short	0x010a
        /*072e*/ 	.byte	0xff
	.zero		1


	//   ....[100]....
        /*0730*/ 	.word	0x00004ee0
        /*0734*/ 	.word	0x00000000
        /*0738*/ 	.word	0x00000000
        /*073c*/ 	.short	0x0101
        /*073e*/ 	.byte	0xff
	.zero		1


	//   ....[101]....
        /*0740*/ 	.word	0x00005940
        /*0744*/ 	.word	0x00000003
        /*0748*/ 	.word	0x000000c0
        /*074c*/ 	.short	0x010a
        /*074e*/ 	.byte	0xff
	.zero		1


	//   ....[102]....
        /*0750*/ 	.word	0x00005980
        /*0754*/ 	.word	0x000000cf
        /*0758*/ 	.word	0x00000110
        /*075c*/ 	.short	0x010a
        /*075e*/ 	.byte	0xff
	.zero		1


	//   ....[103]....
        /*0760*/ 	.word	0x00005ab0
        /*0764*/ 	.word	0x00000003
        /*0768*/ 	.word	0x000000c0
        /*076c*/ 	.short	0x010a
        /*076e*/ 	.byte	0xff
	.zero		1


	//   ....[104]....
        /*0770*/ 	.word	0x00005c10
        /*0774*/ 	.word	0x00000000
        /*0778*/ 	.word	0x00000000
        /*077c*/ 	.short	0x0101
        /*077e*/ 	.byte	0xff
	.zero		1


	//   ....[105]....
        /*0780*/ 	.word	0x00005c70
        /*0784*/ 	.word	0x000000cf
        /*0788*/ 	.word	0x00000110
        /*078c*/ 	.short	0x010a
        /*078e*/ 	.byte	0xff
	.zero		1


	//   ....[106]....
        /*0790*/ 	.word	0x00007020
        /*0794*/ 	.word	0x000000d2
        /*0798*/ 	.word	0x000000c0
        /*079c*/ 	.short	0x010a
        /*079e*/ 	.byte	0xff
	.zero		1


	//   ....[107]....
        /*07a0*/ 	.word	0x000070f0
        /*07a4*/ 	.word	0x000000d2
        /*07a8*/ 	.word	0x000000c0
        /*07ac*/ 	.short	0x010a
        /*07ae*/ 	.byte	0xff
	.zero		1


	//   ....[108]....
        /*07b0*/ 	.word	0x00007230
        /*07b4*/ 	.word	0x00000003
        /*07b8*/ 	.word	0x00000000
        /*07bc*/ 	.short	0x0101
        /*07be*/ 	.byte	0xff
	.zero		1


	//   ....[109]....
        /*07c0*/ 	.word	0x00007740
        /*07c4*/ 	.word	0x000000ff
        /*07c8*/ 	.word	0x00000000
        /*07cc*/ 	.short	0x0101
        /*07ce*/ 	.byte	0x05
	.zero		1


	//   ....[110]....
        /*07d0*/ 	.word	0x000086c0
        /*07d4*/ 	.word	0x00000003
        /*07d8*/ 	.word	0x00000160
        /*07dc*/ 	.short	0x010a
        /*07de*/ 	.byte	0xff
	.zero		1


	//   ....[111]....
        /*07e0*/ 	.word	0x00008720
        /*07e4*/ 	.word	0x00000002
        /*07e8*/ 	.word	0x00000060
        /*07ec*/ 	.short	0x010a
        /*07ee*/ 	.byte	0xff
	.zero		1


	//   ....[112]....
        /*07f0*/ 	.word	0x00008780
        /*07f4*/ 	.word	0x00000002
        /*07f8*/ 	.word	0x00000060
        /*07fc*/ 	.short	0x010a
        /*07fe*/ 	.byte	0xff
	.zero		1


	//   ....[113]....
        /*0800*/ 	.word	0x000087d0
        /*0804*/ 	.word	0x00000002
        /*0808*/ 	.word	0x000000f0
        /*080c*/ 	.short	0x010a
        /*080e*/ 	.byte	0xff
	.zero		1


	//   ....[114]....
        /*0810*/ 	.word	0x00008830
        /*0814*/ 	.word	0x00000000
        /*0818*/ 	.word	0x00000000
        /*081c*/ 	.short	0x010a
        /*081e*/ 	.byte	0xff
	.zero		1


	//   ....[115]....
        /*0820*/ 	.word	0x00008890
        /*0824*/ 	.word	0x00000000
        /*0828*/ 	.word	0x00000000
        /*082c*/ 	.short	0x010a
        /*082e*/ 	.byte	0xff
	.zero		1


	//   ....[116]....
        /*0830*/ 	.word	0x000088f0
        /*0834*/ 	.word	0x00000000
        /*0838*/ 	.word	0x00000000
        /*083c*/ 	.short	0x010a
        /*083e*/ 	.byte	0xff
	.zero		1


	//   ....[117]....
        /*0840*/ 	.word	0x00008950
        /*0844*/ 	.word	0x00000000
        /*0848*/ 	.word	0x00000000
        /*084c*/ 	.short	0x010a
        /*084e*/ 	.byte	0xff
	.zero		1


	//   ....[118]....
        /*0850*/ 	.word	0x000089b0
        /*0854*/ 	.word	0x00000000
        /*0858*/ 	.word	0x00000000
        /*085c*/ 	.short	0x010a
        /*085e*/ 	.byte	0xff
	.zero		1


	//   ....[119]....
        /*0860*/ 	.word	0x00008a10
        /*0864*/ 	.word	0x00000000
        /*0868*/ 	.word	0x00000000
        /*086c*/ 	.short	0x010a
        /*086e*/ 	.byte	0xff
	.zero		1


	//   ....[120]....
        /*0870*/ 	.word	0x00008a70
        /*0874*/ 	.word	0x00000000
        /*0878*/ 	.word	0x00000000
        /*087c*/ 	.short	0x010a
        /*087e*/ 	.byte	0xff
	.zero		1


	//   ....[121]....
        /*0880*/ 	.word	0x00008ad0
        /*0884*/ 	.word	0x00000000
        /*0888*/ 	.word	0x00000000
        /*088c*/ 	.short	0x010a
        /*088e*/ 	.byte	0xff
	.zero		1


	//   ....[122]....
        /*0890*/ 	.word	0x00008b30
        /*0894*/ 	.word	0x00000000
        /*0898*/ 	.word	0x00000000
        /*089c*/ 	.short	0x010a
        /*089e*/ 	.byte	0xff
	.zero		1


	//   ....[123]....
        /*08a0*/ 	.word	0x00008b90
        /*08a4*/ 	.word	0x00000000
        /*08a8*/ 	.word	0x00000000
        /*08ac*/ 	.short	0x010a
        /*08ae*/ 	.byte	0xff
	.zero		1


	//   ....[124]....
        /*08b0*/ 	.word	0x00008bf0
        /*08b4*/ 	.word	0x00000000
        /*08b8*/ 	.word	0x00000000
        /*08bc*/ 	.short	0x010a
        /*08be*/ 	.byte	0xff
	.zero		1


	//   ....[125]....
        /*08c0*/ 	.word	0x00008c40
        /*08c4*/ 	.word	0x00000000
        /*08c8*/ 	.word	0x00000150
        /*08cc*/ 	.short	0x010a
        /*08ce*/ 	.byte	0xff
	.zero		1


	//   ....[126]....
        /*08d0*/ 	.word	0x00008ca0
        /*08d4*/ 	.word	0x00000000
        /*08d8*/ 	.word	0x00000100
        /*08dc*/ 	.short	0x010a
        /*08de*/ 	.byte	0xff
	.zero		1


	//   ....[127]....
        /*08e0*/ 	.word	0x00008cf0
        /*08e4*/ 	.word	0x00000000
        /*08e8*/ 	.word	0x000000f0
        /*08ec*/ 	.short	0x010a
        /*08ee*/ 	.byte	0xff
	.zero		1


	//   ....[128]....
        /*08f0*/ 	.word	0x00008d50
        /*08f4*/ 	.word	0x00000000
        /*08f8*/ 	.word	0x00000100
        /*08fc*/ 	.short	0x010a
        /*08fe*/ 	.byte	0xff
	.zero		1


	//   ....[129]....
        /*0900*/ 	.word	0x00008da0
        /*0904*/ 	.word	0x00000000
        /*0908*/ 	.word	0x000000f0
        /*090c*/ 	.short	0x010a
        /*090e*/ 	.byte	0xff
	.zero		1


	//   ....[130]....
        /*0910*/ 	.word	0x00008e00
        /*0914*/ 	.word	0x00000003
        /*0918*/ 	.word	0x00000130
        /*091c*/ 	.short	0x010a
        /*091e*/ 	.byte	0xff
	.zero		1


	//   ....[131]....
        /*0920*/ 	.word	0x00008e60
        /*0924*/ 	.word	0x00000000
        /*0928*/ 	.word	0x00000000
        /*092c*/ 	.short	0x010a
        /*092e*/ 	.byte	0xff
	.zero		1


	//   ....[132]....
        /*0930*/ 	.word	0x00008ec0
        /*0934*/ 	.word	0x00000000
        /*0938*/ 	.word	0x00000000
        /*093c*/ 	.short	0x010a
        /*093e*/ 	.byte	0xff
	.zero		1


	//   ....[133]....
        /*0940*/ 	.word	0x00008f20
        /*0944*/ 	.word	0x00000000
        /*0948*/ 	.word	0x00000000
        /*094c*/ 	.short	0x010a
        /*094e*/ 	.byte	0xff
	.zero		1


	//   ....[134]....
        /*0950*/ 	.word	0x00008f80
        /*0954*/ 	.word	0x00000000
        /*0958*/ 	.word	0x00000000
        /*095c*/ 	.short	0x010a
        /*095e*/ 	.byte	0xff
	.zero		1


	//   ....[135]....
        /*0960*/ 	.word	0x00008fe0
        /*0964*/ 	.word	0x00000000
        /*0968*/ 	.word	0x00000000
        /*096c*/ 	.short	0x010a
        /*096e*/ 	.byte	0xff
	.zero		1


	//   ....[136]....
        /*0970*/ 	.word	0x00009030
        /*0974*/ 	.word	0x00000000
        /*0978*/ 	.word	0x000000f0
        /*097c*/ 	.short	0x010a
        /*097e*/ 	.byte	0xff
	.zero		1


	//   ....[137]....
        /*0980*/ 	.word	0x00009090
        /*0984*/ 	.word	0x00000000
        /*0988*/ 	.word	0x000000e8
        /*098c*/ 	.short	0x010a
        /*098e*/ 	.byte	0xff
	.zero		1


	//   ....[138]....
        /*0990*/ 	.word	0x000090f0
        /*0994*/ 	.word	0x00000003
        /*0998*/ 	.word	0x000000d0
        /*099c*/ 	.short	0x010a
        /*099e*/ 	.byte	0xff
	.zero		1


	//   ....[139]....
        /*09a0*/ 	.word	0x00009150
        /*09a4*/ 	.word	0x00000003
        /*09a8*/ 	.word	0x000000d8
        /*09ac*/ 	.short	0x010a
        /*09ae*/ 	.byte	0xff
	.zero		1


	//   ....[140]....
        /*09b0*/ 	.word	0x000091b0
        /*09b4*/ 	.word	0x00000000
        /*09b8*/ 	.word	0x000000d0
        /*09bc*/ 	.short	0x010a
        /*09be*/ 	.byte	0xff
	.zero		1


	//   ....[141]....
        /*09c0*/ 	.word	0x00009200
        /*09c4*/ 	.word	0x00000000
        /*09c8*/ 	.word	0x000000f0
        /*09cc*/ 	.short	0x010a
        /*09ce*/ 	.byte	0xff
	.zero		1


	//   ....[142]....
        /*09d0*/ 	.word	0x00009250
        /*09d4*/ 	.word	0x00000003
        /*09d8*/ 	.word	0x000000c0
        /*09dc*/ 	.short	0x010a
        /*09de*/ 	.byte	0xff
	.zero		1


	//   ....[143]....
        /*09e0*/ 	.word	0x000092a0
        /*09e4*/ 	.word	0x000000cf
        /*09e8*/ 	.word	0x00000110
        /*09ec*/ 	.short	0x010a
        /*09ee*/ 	.byte	0xff
	.zero		1


	//   ....[144]....
        /*09f0*/ 	.word	0x000092f0
        /*09f4*/ 	.word	0x000000d2
        /*09f8*/ 	.word	0x000000c0
        /*09fc*/ 	.short	0x010a
        /*09fe*/ 	.byte	0xff
	.zero		1


	//----- nvinfo : EIATTR_NUM_MBARRIERS
	.align		4
.L_47:
        /*0a00*/ 	.byte	0x03, 0x38
        /*0a02*/ 	.short	0x002e


	//----- nvinfo : EIATTR_EXIT_INSTR_OFFSETS
	.align		4
        /*0a04*/ 	.byte	0x04, 0x1c
        /*0a06*/ 	.short	(.L_49 - .L_48)


	//   ....[0]....
.L_48:
        /*0a08*/ 	.word	0x00002a50


	//   ....[1]....
        /*0a0c*/ 	.word	0x00002f40


	//   ....[2]....
        /*0a10*/ 	.word	0x00002fa0


	//   ....[3]....
        /*0a14*/ 	.word	0x00003dc0


	//   ....[4]....
        /*0a18*/ 	.word	0x00004ad0


	//   ....[5]....
        /*0a1c*/ 	.word	0x00004b10


	//   ....[6]....
        /*0a20*/ 	.word	0x000086b0


	//----- nvinfo : EIATTR_MAX_THREADS
	.align		4
.L_49:
        /*0a24*/ 	.byte	0x04, 0x05
        /*0a26*/ 	.short	(.L_51 - .L_50)
.L_50:
        /*0a28*/ 	.word	0x00000100
        /*0a2c*/ 	.word	0x00000001
        /*0a30*/ 	.word	0x00000001


	//----- nvinfo : EIATTR_CRS_STACK_SIZE
	.align		4
.L_51:
        /*0a34*/ 	.byte	0x04, 0x1e
        /*0a36*/ 	.short	(.L_53 - .L_52)
.L_52:
        /*0a38*/ 	.word	0x00000000


	//----- nvinfo : EIATTR_CBANK_PARAM_SIZE
	.align		4
.L_53:
        /*0a3c*/ 	.byte	0x03, 0x19
        /*0a3e*/ 	.short	0x0800


	//----- nvinfo : EIATTR_PARAM_CBANK
	.align		4
        /*0a40*/ 	.byte	0x04, 0x0a
        /*0a42*/ 	.short	(.L_55 - .L_54)
	.align		4
.L_54:
        /*0a44*/ 	.word	index@(.nv.constant0._ZN7cutlass13device_kernelINS_4gemm6kernel13GemmUniversalIN4cute5tupleIJiiiiEEENS1_10collective13CollectiveMmaINS1_35MainloopSm100TmaUmmaWarpSpecializedILi12ELi2ELi4ENS5_IJNS4_1CILi1EEESB_SB_EEEEENS5_IJNSA_ILi128EEESE_NSA_ILi64EEEEEENS_12float_e4m3_tENS5_IJlSB_lEEESH_SI_NS4_8TiledMMAINS4_8MMA_AtomIJNS4_10MMA_TraitsINS4_19SM100_MMA_F8F6F4_SSEJSH_SH_fSE_SE_NS4_17integral_constantINS4_4UMMA5MajorELSP_0EEESQ_NSN_INSO_7ScaleInELSR_0EEESS_EEEEEENS4_6LayoutISC_NS5_IJNSA_ILi0EEESW_SW_EEEEENS5_IJNS4_10UnderscoreESZ_SZ_EEEEENS4_13SM90_TMA_LOADENS4_14ComposedLayoutINS4_7SwizzleILi2ELi4ELi3EEENS4_18smem_ptr_flag_bitsILi8EEENSV_INS5_IJNSA_ILi8EEESF_EEENS5_IJSF_SB_EEEEEEEvNS4_8identityES12_S1C_vS1D_EENS_8epilogue10collective18CollectiveEpilogueINS1F_23Sm100TmaWarpSpecializedILi2ELi2ELi64ELb0ELb0EEEJSG_NS5_IJNSV_ISE_SB_EENSV_ISF_SB_EEEEESH_SI_SH_SI_NS1F_6fusion15FusionCallbacksIS1J_NS1N_17LinearCombinationISH_fSH_fLNS_15FloatRoundStyleE2EEESG_S1M_JEEENS4_5SM1004TMEM4LOAD26SM100_TMEM_LOAD_32dp32b64xES12_S1C_NS4_39AutoVectorizingCopyWithAssumedAlignmentILi128EEENS4_14SM90_TMA_STOREES1C_S1Y_S1Y_EEEvvEEEEvNT_6ParamsE)
        /*0a48*/ 	.short	0x0380
        /*0a4a*/ 	.short	0x0800


	//----- nvinfo : EIATTR_SW_WAR
	.align		4
.L_55:
        /*0a4c*/ 	.byte	0x04, 0x36
        /*0a4e*/ 	.short	(.L_57 - .L_56)
.L_56:
        /*0a50*/ 	.word	0x00000008
.L_57:


//--------------------- .nv.callgraph             --------------------------
	.section	.nv.callgraph,"",@"SHT_CUDA_CALLGRAPH"
	.align	4
	.sectionentsize	8
	.align		4
        /*0000*/ 	.word	0x00000000
	.align		4
        /*0004*/ 	.word	0xffffffff
	.align		4
        /*0008*/ 	.word	index@(_ZN7cutlass13device_kernelINS_4gemm6kernel13GemmUniversalIN4cute5tupleIJiiiiEEENS1_10collective13CollectiveMmaINS1_35MainloopSm100TmaUmmaWarpSpecializedILi12ELi2ELi4ENS5_IJNS4_1CILi1EEESB_SB_EEEEENS5_IJNSA_ILi128EEESE_NSA_ILi64EEEEEENS_12float_e4m3_tENS5_IJlSB_lEEESH_SI_NS4_8TiledMMAINS4_8MMA_AtomIJNS4_10MMA_TraitsINS4_19SM100_MMA_F8F6F4_SSEJSH_SH_fSE_SE_NS4_17integral_constantINS4_4UMMA5MajorELSP_0EEESQ_NSN_INSO_7ScaleInELSR_0EEESS_EEEEEENS4_6LayoutISC_NS5_IJNSA_ILi0EEESW_SW_EEEEENS5_IJNS4_10UnderscoreESZ_SZ_EEEEENS4_13SM90_TMA_LOADENS4_14ComposedLayoutINS4_7SwizzleILi2ELi4ELi3EEENS4_18smem_ptr_flag_bitsILi8EEENSV_INS5_IJNSA_ILi8EEESF_EEENS5_IJSF_SB_EEEEEEEvNS4_8identityES12_S1C_vS1D_EENS_8epilogue10collective18CollectiveEpilogueINS1F_23Sm100TmaWarpSpecializedILi2ELi2ELi64ELb0ELb0EEEJSG_NS5_IJNSV_ISE_SB_EENSV_ISF_SB_EEEEESH_SI_SH_SI_NS1F_6fusion15FusionCallbacksIS1J_NS1N_17LinearCombinationISH_fSH_fLNS_15FloatRoundStyleE2EEESG_S1M_JEEENS4_5SM1004TMEM4LOAD26SM100_TMEM_LOAD_32dp32b64xES12_S1C_NS4_39AutoVectorizingCopyWithAssumedAlignmentILi128EEENS4_14SM90_TMA_STOREES1C_S1Y_S1Y_EEEvvEEEEvNT_6ParamsE)
	.align		4
        /*000c*/ 	.word	index@(__assertfail)
	.align		4
        /*0010*/ 	.word	0x00000000
	.align		4
        /*0014*/ 	.word	0xfffffffe
	.align		4
        /*0018*/ 	.word	0x00000000
	.align		4
        /*001c*/ 	.word	0xfffffffd
	.align		4
        /*0020*/ 	.word	0x00000000
	.align		4
        /*0024*/ 	.word	0xfffffffc


//--------------------- .nv.constant4             --------------------------
	.section	.nv.constant4,"a",@progbits
	.align	8
	.align		8
.nv.constant4:
        /*0000*/ 	.dword	__assertfail
	.align		8
        /*0008*/ 	.dword	__unnamed_1
	.align		8
        /*0010*/ 	.dword	__unnamed_2
	.align		8
        /*0018*/ 	.dword	_ZN39_INTERNAL_0102992d_4_k_cu_35f4fc10_35634cuda3std3__45__cpo5beginE
	.align		8
        /*0020*/ 	.dword	_ZN39_INTERNAL_0102992d_4_k_cu_35f4fc10_35634cuda3std3__45__cpo3endE
	.align		8
        /*0028*/ 	.dword	_ZN39_INTERNAL_0102992d_4_k_cu_35f4fc10_35634cuda3std3__45__cpo6cbeginE
	.align		8
        /*0030*/ 	.dword	_ZN39_INTERNAL_0102992d_4_k_cu_35f4fc10_35634cuda3std3__45__cpo4cendE
	.align		8
        /*0038*/ 	.dword	_ZN39_INTERNAL_0102992d_4_k_cu_35f4fc10_35634cuda3std3__441_GLOBAL__N__0102992d_4_k_cu_35f4fc10_35636ignoreE
	.align		8
        /*0040*/ 	.dword	_ZN39_INTERNAL_0102992d_4_k_cu_35f4fc10_35634cuda3std3__419piecewise_constructE
	.align		8
        /*0048*/ 	.dword	_ZN39_INTERNAL_0102992d_4_k_cu_35f4fc10_35634cuda3std3__48in_placeE
	.align		8
        /*0050*/ 	.dword	_ZN39_INTERNAL_0102992d_4_k_cu_35f4fc10_35634cuda3std6ranges3__45__cpo4swapE
	.align		8
        /*0058*/ 	.dword	_ZN39_INTERNAL_0102992d_4_k_cu_35f4fc10_35634cuda3std6ranges3__45__cpo9iter_moveE
	.align		8
        /*0060*/ 	.dword	_ZN39_INTERNAL_0102992d_4_k_cu_35f4fc10_35634cute7productE
	.align		8
        /*0068*/ 	.dword	_ZN39_INTERNAL_0102992d_4_k_cu_35f4fc10_35634cute1_E
	.align		8
        /*0070*/ 	.dword	$str$25
	.align		8
        /*0078*/ 	.dword	$str$26
	.align		8
        /*0080*/ 	.dword	$str$27
	.align		8
        /*0088*/ 	.dword	$str$28


//--------------------- .text._ZN7cutlass13device_kernelINS_4gemm6kernel13GemmUniversalIN4cute5tupleIJiiiiEEENS1_10collective13CollectiveMmaINS1_35MainloopSm100TmaUmmaWarpSpecializedILi12ELi2ELi4ENS5_IJNS4_1CILi1EEESB_SB_EEEEENS5_IJNSA_ILi128EEESE_NSA_ILi64EEEEEENS_12float_e4m3_tENS5_IJlSB_lEEESH_SI_NS4_8TiledMMAINS4_8MMA_AtomIJNS4_10MMA_TraitsINS4_19SM100_MMA_F8F6F4_SSEJSH_SH_fSE_SE_NS4_17integral_constantINS4_4UMMA5MajorELSP_0EEESQ_NSN_INSO_7ScaleInELSR_0EEESS_EEEEEENS4_6LayoutISC_NS5_IJNSA_ILi0EEESW_SW_EEEEENS5_IJNS4_10UnderscoreESZ_SZ_EEEEENS4_13SM90_TMA_LOADENS4_14ComposedLayoutINS4_7SwizzleILi2ELi4ELi3EEENS4_18smem_ptr_flag_bitsILi8EEENSV_INS5_IJNSA_ILi8EEESF_EEENS5_IJSF_SB_EEEEEEEvNS4_8identityES12_S1C_vS1D_EENS_8epilogue10collective18CollectiveEpilogueINS1F_23Sm100TmaWarpSpecializedILi2ELi2ELi64ELb0ELb0EEEJSG_NS5_IJNSV_ISE_SB_EENSV_ISF_SB_EEEEESH_SI_SH_SI_NS1F_6fusion15FusionCallbacksIS1J_NS1N_17LinearCombinationISH_fSH_fLNS_15FloatRoundStyleE2EEESG_S1M_JEEENS4_5SM1004TMEM4LOAD26SM100_TMEM_LOAD_32dp32b64xES12_S1C_NS4_39AutoVectorizingCopyWithAssumedAlignmentILi128EEENS4_14SM90_TMA_STOREES1C_S1Y_S1Y_EEEvvEEEEvNT_6ParamsE --------------------------
	.section	.text._ZN7cutlass13device_kernelINS_4gemm6kernel13GemmUniversalIN4cute5tupleIJiiiiEEENS1_10collective13CollectiveMmaINS1_35MainloopSm100TmaUmmaWarpSpecializedILi12ELi2ELi4ENS5_IJNS4_1CILi1EEESB_SB_EEEEENS5_IJNSA_ILi128EEESE_NSA_ILi64EEEEEENS_12float_e4m3_tENS5_IJlSB_lEEESH_SI_NS4_8TiledMMAINS4_8MMA_AtomIJNS4_10MMA_TraitsINS4_19SM100_MMA_F8F6F4_SSEJSH_SH_fSE_SE_NS4_17integral_constantINS4_4UMMA5MajorELSP_0EEESQ_NSN_INSO_7ScaleInELSR_0EEESS_EEEEEENS4_6LayoutISC_NS5_IJNSA_ILi0EEESW_SW_EEEEENS5_IJNS4_10UnderscoreESZ_SZ_EEEEENS4_13SM90_TMA_LOADENS4_14ComposedLayoutINS4_7SwizzleILi2ELi4ELi3EEENS4_18smem_ptr_flag_bitsILi8EEENSV_INS5_IJNSA_ILi8EEESF_EEENS5_IJSF_SB_EEEEEEEvNS4_8identityES12_S1C_vS1D_EENS_8epilogue10collective18CollectiveEpilogueINS1F_23Sm100TmaWarpSpecializedILi2ELi2ELi64ELb0ELb0EEEJSG_NS5_IJNSV_ISE_SB_EENSV_ISF_SB_EEEEESH_SI_SH_SI_NS1F_6fusion15FusionCallbacksIS1J_NS1N_17LinearCombinationISH_fSH_fLNS_15FloatRoundStyleE2EEESG_S1M_JEEENS4_5SM1004TMEM4LOAD26SM100_TMEM_LOAD_32dp32b64xES12_S1C_NS4_39AutoVectorizingCopyWithAssumedAlignmentILi128EEENS4_14SM90_TMA_STOREES1C_S1Y_S1Y_EEEvvEEEEvNT_6ParamsE,"ax",@progbits
	.align	128
.text._ZN7cutlass13device_kernelINS_4gemm6kernel13GemmUniversalIN4cute5tupleIJiiiiEEENS1_10collective13CollectiveMmaINS1_35MainloopSm100TmaUmmaWarpSpecializedILi12ELi2ELi4ENS5_IJNS4_1CILi1EEESB_SB_EEEEENS5_IJNSA_ILi128EEESE_NSA_ILi64EEEEEENS_12float_e4m3_tENS5_IJlSB_lEEESH_SI_NS4_8TiledMMAINS4_8MMA_AtomIJNS4_10MMA_TraitsINS4_19SM100_MMA_F8F6F4_SSEJSH_SH_fSE_SE_NS4_17integral_constantINS4_4UMMA5MajorELSP_0EEESQ_NSN_INSO_7ScaleInELSR_0EEESS_EEEEEENS4_6LayoutISC_NS5_IJNSA_ILi0EEESW_SW_EEEEENS5_IJNS4_10UnderscoreESZ_SZ_EEEEENS4_13SM90_TMA_LOADENS4_14ComposedLayoutINS4_7SwizzleILi2ELi4ELi3EEENS4_18smem_ptr_flag_bitsILi8EEENSV_INS5_IJNSA_ILi8EEESF_EEENS5_IJSF_SB_EEEEEEEvNS4_8identityES12_S1C_vS1D_EENS_8epilogue10collective18CollectiveEpilogueINS1F_23Sm100TmaWarpSpecializedILi2ELi2ELi64ELb0ELb0EEEJSG_NS5_IJNSV_ISE_SB_EENSV_ISF_SB_EEEEESH_SI_SH_SI_NS1F_6fusion15FusionCallbacksIS1J_NS1N_17LinearCombinationISH_fSH_fLNS_15FloatRoundStyleE2EEESG_S1M_JEEENS4_5SM1004TMEM4LOAD26SM100_TMEM_LOAD_32dp32b64xES12_S1C_NS4_39AutoVectorizingCopyWithAssumedAlignmentILi128EEENS4_14SM90_TMA_STOREES1C_S1Y_S1Y_EEEvvEEEEvNT_6ParamsE:
        .type           _ZN7cutlass13device_kernelINS_4gemm6kernel13GemmUniversalIN4cute5tupleIJiiiiEEENS1_10collective13CollectiveMmaINS1_35MainloopSm100TmaUmmaWarpSpecializedILi12ELi2ELi4ENS5_IJNS4_1CILi1EEESB_SB_EEEEENS5_IJNSA_ILi128EEESE_NSA_ILi64EEEEEENS_12float_e4m3_tENS5_IJlSB_lEEESH_SI_NS4_8TiledMMAINS4_8MMA_AtomIJNS4_10MMA_TraitsINS4_19SM100_MMA_F8F6F4_SSEJSH_SH_fSE_SE_NS4_17integral_constantINS4_4UMMA5MajorELSP_0EEESQ_NSN_INSO_7ScaleInELSR_0EEESS_EEEEEENS4_6LayoutISC_NS5_IJNSA_ILi0EEESW_SW_EEEEENS5_IJNS4_10UnderscoreESZ_SZ_EEEEENS4_13SM90_TMA_LOADENS4_14ComposedLayoutINS4_7SwizzleILi2ELi4ELi3EEENS4_18smem_ptr_flag_bitsILi8EEENSV_INS5_IJNSA_ILi8EEESF_EEENS5_IJSF_SB_EEEEEEEvNS4_8identityES12_S1C_vS1D_EENS_8epilogue10collective18CollectiveEpilogueINS1F_23Sm100TmaWarpSpecializedILi2ELi2ELi64ELb0ELb0EEEJSG_NS5_IJNSV_ISE_SB_EENSV_ISF_SB_EEEEESH_SI_SH_SI_NS1F_6fusion15FusionCallbacksIS1J_NS1N_17LinearCombinationISH_fSH_fLNS_15FloatRoundStyleE2EEESG_S1M_JEEENS4_5SM1004TMEM4LOAD26SM100_TMEM_LOAD_32dp32b64xES12_S1C_NS4_39AutoVectorizingCopyWithAssumedAlignmentILi128EEENS4_14SM90_TMA_STOREES1C_S1Y_S1Y_EEEvvEEEEvNT_6ParamsE,@function
        .size           _ZN7cutlass13device_kernelINS_4gemm6kernel13GemmUniversalIN4cute5tupleIJiiiiEEENS1_10collective13CollectiveMmaINS1_35MainloopSm100TmaUmmaWarpSpecializedILi12ELi2ELi4ENS5_IJNS4_1CILi1EEESB_SB_EEEEENS5_IJNSA_ILi128EEESE_NSA_ILi64EEEEEENS_12float_e4m3_tENS5_IJlSB_lEEESH_SI_NS4_8TiledMMAINS4_8MMA_AtomIJNS4_10MMA_TraitsINS4_19SM100_MMA_F8F6F4_SSEJSH_SH_fSE_SE_NS4_17integral_constantINS4_4UMMA5MajorELSP_0EEESQ_NSN_INSO_7ScaleInELSR_0EEESS_EEEEEENS4_6LayoutISC_NS5_IJNSA_ILi0EEESW_SW_EEEEENS5_IJNS4_10UnderscoreESZ_SZ_EEEEENS4_13SM90_TMA_LOADENS4_14ComposedLayoutINS4_7SwizzleILi2ELi4ELi3EEENS4_18smem_ptr_flag_bitsILi8EEENSV_INS5_IJNSA_ILi8EEESF_EEENS5_IJSF_SB_EEEEEEEvNS4_8identityES12_S1C_vS1D_EENS_8epilogue10collective18CollectiveEpilogueINS1F_23Sm100TmaWarpSpecializedILi2ELi2ELi64ELb0ELb0EEEJSG_NS5_IJNSV_ISE_SB_EENSV_ISF_SB_EEEEESH_SI_SH_SI_NS1F_6fusion15FusionCallbacksIS1J_NS1N_17LinearCombinationISH_fSH_fLNS_15FloatRoundStyleE2EEESG_S1M_JEEENS4_5SM1004TMEM4LOAD26SM100_TMEM_LOAD_32dp32b64xES12_S1C_NS4_39AutoVectorizingCopyWithAssumedAlignmentILi128EEENS4_14SM90_TMA_STOREES1C_S1Y_S1Y_EEEvvEEEEvNT_6ParamsE,(.L_x_168 - _ZN7cutlass13device_kernelINS_4gemm6kernel13GemmUniversalIN4cute5tupleIJiiiiEEENS1_10collective13CollectiveMmaINS1_35MainloopSm100TmaUmmaWarpSpecializedILi12ELi2ELi4ENS5_IJNS4_1CILi1EEESB_SB_EEEEENS5_IJNSA_ILi128EEESE_NSA_ILi64EEEEEENS_12float_e4m3_tENS5_IJlSB_lEEESH_SI_NS4_8TiledMMAINS4_8MMA_AtomIJNS4_10MMA_TraitsINS4_19SM100_MMA_F8F6F4_SSEJSH_SH_fSE_SE_NS4_17integral_constantINS4_4UMMA5MajorELSP_0EEESQ_NSN_INSO_7ScaleInELSR_0EEESS_EEEEEENS4_6LayoutISC_NS5_IJNSA_ILi0EEESW_SW_EEEEENS5_IJNS4_10UnderscoreESZ_SZ_EEEEENS4_13SM90_TMA_LOADENS4_14ComposedLayoutINS4_7SwizzleILi2ELi4ELi3EEENS4_18smem_ptr_flag_bitsILi8EEENSV_INS5_IJNSA_ILi8EEESF_EEENS5_IJSF_SB_EEEEEEEvNS4_8identityES12_S1C_vS1D_EENS_8epilogue10collective18CollectiveEpilogueINS1F_23Sm100TmaWarpSpecializedILi2ELi2ELi64ELb0ELb0EEEJSG_NS5_IJNSV_ISE_SB_EENSV_ISF_SB_EEEEESH_SI_SH_SI_NS1F_6fusion15FusionCallbacksIS1J_NS1N_17LinearCombinationISH_fSH_fLNS_15FloatRoundStyleE2EEESG_S1M_JEEENS4_5SM1004TMEM4LOAD26SM100_TMEM_LOAD_32dp32b64xES12_S1C_NS4_39AutoVectorizingCopyWithAssumedAlignmentILi128EEENS4_14SM90_TMA_STOREES1C_S1Y_S1Y_EEEvvEEEEvNT_6ParamsE)
        .other          _ZN7cutlass13device_kernelINS_4gemm6kernel13GemmUniversalIN4cute5tupleIJiiiiEEENS1_10collective13CollectiveMmaINS1_35MainloopSm100TmaUmmaWarpSpecializedILi12ELi2ELi4ENS5_IJNS4_1CILi1EEESB_SB_EEEEENS5_IJNSA_ILi128EEESE_NSA_ILi64EEEEEENS_12float_e4m3_tENS5_IJlSB_lEEESH_SI_NS4_8TiledMMAINS4_8MMA_AtomIJNS4_10MMA_TraitsINS4_19SM100_MMA_F8F6F4_SSEJSH_SH_fSE_SE_NS4_17integral_constantINS4_4UMMA5MajorELSP_0EEESQ_NSN_INSO_7ScaleInELSR_0EEESS_EEEEEENS4_6LayoutISC_NS5_IJNSA_ILi0EEESW_SW_EEEEENS5_IJNS4_10UnderscoreESZ_SZ_EEEEENS4_13SM90_TMA_LOADENS4_14ComposedLayoutINS4_7SwizzleILi2ELi4ELi3EEENS4_18smem_ptr_flag_bitsILi8EEENSV_INS5_IJNSA_ILi8EEESF_EEENS5_IJSF_SB_EEEEEEEvNS4_8identityES12_S1C_vS1D_EENS_8epilogue10collective18CollectiveEpilogueINS1F_23Sm100TmaWarpSpecializedILi2ELi2ELi64ELb0ELb0EEEJSG_NS5_IJNSV_ISE_SB_EENSV_ISF_SB_EEEEESH_SI_SH_SI_NS1F_6fusion15FusionCallbacksIS1J_NS1N_17LinearCombinationISH_fSH_fLNS_15FloatRoundStyleE2EEESG_S1M_JEEENS4_5SM1004TMEM4LOAD26SM100_TMEM_LOAD_32dp32b64xES12_S1C_NS4_39AutoVectorizingCopyWithAssumedAlignmentILi128EEENS4_14SM90_TMA_STOREES1C_S1Y_S1Y_EEEvvEEEEvNT_6ParamsE,@"STO_CUDA_ENTRY STV_DEFAULT"
_ZN7cutlass13device_kernelINS_4gemm6kernel13GemmUniversalIN4cute5tupleIJiiiiEEENS1_10collective13CollectiveMmaINS1_35MainloopSm100TmaUmmaWarpSpecializedILi12ELi2ELi4ENS5_IJNS4_1CILi1EEESB_SB_EEEEENS5_IJNSA_ILi128EEESE_NSA_ILi64EEEEEENS_12float_e4m3_tENS5_IJlSB_lEEESH_SI_NS4_8TiledMMAINS4_8MMA_AtomIJNS4_10MMA_TraitsINS4_19SM100_MMA_F8F6F4_SSEJSH_SH_fSE_SE_NS4_17integral_constantINS4_4UMMA5MajorELSP_0EEESQ_NSN_INSO_7ScaleInELSR_0EEESS_EEEEEENS4_6LayoutISC_NS5_IJNSA_ILi0EEESW_SW_EEEEENS5_IJNS4_10UnderscoreESZ_SZ_EEEEENS4_13SM90_TMA_LOADENS4_14ComposedLayoutINS4_7SwizzleILi2ELi4ELi3EEENS4_18smem_ptr_flag_bitsILi8EEENSV_INS5_IJNSA_ILi8EEESF_EEENS5_IJSF_SB_EEEEEEEvNS4_8identityES12_S1C_vS1D_EENS_8epilogue10collective18CollectiveEpilogueINS1F_23Sm100TmaWarpSpecializedILi2ELi2ELi64ELb0ELb0EEEJSG_NS5_IJNSV_ISE_SB_EENSV_ISF_SB_EEEEESH_SI_SH_SI_NS1F_6fusion15FusionCallbacksIS1J_NS1N_17LinearCombinationISH_fSH_fLNS_15FloatRoundStyleE2EEESG_S1M_JEEENS4_5SM1004TMEM4LOAD26SM100_TMEM_LOAD_32dp32b64xES12_S1C_NS4_39AutoVectorizingCopyWithAssumedAlignmentILi128EEENS4_14SM90_TMA_STOREES1C_S1Y_S1Y_EEEvvEEEEvNT_6ParamsE:
[----:B------:R-:W1:Y:S01]  /*0000*/  LDC R1, c[0x0][0x37c] ;  /* 0x0000df00ff017b82 */ /* 0x000e620000000800 */
[----:B------:R-:W2:Y:S01]  /*0010*/  S2R R189, SR_TID.X ;  /* 0x0000000000bd7919 */ /* 0x000ea20000002100 */
[----:B------:R-:W3:Y:S01]  /*0020*/  LDCU.64 UR4, c[0x0][0x890] ;  /* 0x00011200ff0477ac */ /* 0x000ee20008000a00 */
[----:B------:R-:W-:Y:S02]  /*0030*/  PRMT R171, RZ, 0x7610, R171 ;  /* 0x00007610ffab7816 */ /* 0x000fe400000000ab */
[----:B------:R-:W-:Y:S01]  /*0040*/  ELECT P5, URZ, PT ;  /* 0x0000000000ff782f */ /* 0x000fe200038a0000 */
[----:B------:R-:W4:Y:S01]  /*0050*/  LDCU.64 UR46, c[0x0][0x358] ;  /* 0x00006b00ff2e77ac */ /* 0x000f220008000a00 */
[----:B---3--:R-:W-:-:S04]  /*0060*/  UISETP.NE.U32.AND UP0, UPT, UR4, URZ, UPT ;  /* 0x000000ff0400728c */ /* 0x008fc8000bf05070 */
[----:B------:R-:W-:Y:S01]  /*0070*/  UISETP.NE.AND.EX UP0, UPT, UR5, URZ, UPT, UP0 ;  /* 0x000000ff0500728c */ /* 0x000fe2000bf05300 */
[----:B--2---:R-:W-:-:S05]  /*0080*/  SHF.R.U32.HI R173, RZ, 0x5, R189 ;  /* 0x00000005ffad7819 */ /* 0x004fca00000116bd */
[----:B------:R-:W2:Y:S02]  /*0090*/  SHFL.IDX PT, R0, R173, RZ, 0x1f ;  /* 0x00001fffad007589 */ /* 0x000ea400000e0000 */
[----:B--2---:R-:W-:Y:S01]  /*00a0*/  R2UR UR8, R0 ;  /* 0x00000000000872ca */ /* 0x004fe200000e0000 */
[----:B-1--4-:R-:W-:-:S14]  /*00b0*/  BRA.U UP0, `(.L_x_0) ;  /* 0x00000001002c7547 */ /* 0x012fdc000b800000 */
[----:B------:R-:W1:Y:S02]  /*00c0*/  LDCU.64 UR6, c[0x0][0x888] ;  /* 0x00011100ff0677ac */ /* 0x000e640008000a00 */
[----:B-1----:R-:W-:-:S04]  /*00d0*/  UISETP.NE.U32.AND UP0, UPT, UR6, URZ, UPT ;  /* 0x000000ff0600728c */ /* 0x002fc8000bf05070 */
[----:B------:R-:W-:-:S09]  /*00e0*/  UISETP.NE.AND.EX UP0, UPT, UR7, URZ, UPT, UP0 ;  /* 0x000000ff0700728c */ /* 0x000fd2000bf05300 */
[----:B------:R-:W-:Y:S05]  /*00f0*/  BRA.U !UP0, `(.L_x_1) ;  /* 0x0000000108107547 */ /* 0x000fea000b800000 */
[----:B------:R-:W1:Y:S02]  /*0100*/  LDC.64 R2, c[0x0][0x888] ;  /* 0x00022200ff027b82 */ /* 0x000e640000000a00 */
[----:B-1----:R1:W5:Y:S01]  /*0110*/  LDG.E R81, desc[UR46][R2.64] ;  /* 0x0000002e02517981 */ /* 0x002362000c1e1900 */
[----:B------:R-:W-:Y:S01]  /*0120*/  HFMA2 R171, -RZ, RZ, 0, 5.9604644775390625e-08 ;  /* 0x00000001ffab7431 */ /* 0x000fe200000001ff */
[----:B------:R-:W-:Y:S05]  /*0130*/  BRA `(.L_x_0) ;  /* 0x00000000000c7947 */ /* 0x000fea0003800000 */
.L_x_1:
[----:B------:R-:W1:Y:S01]  /*0140*/  LDCU UR6, c[0x0][0x880] ;  /* 0x00011000ff0677ac */ /* 0x000e620008000800 */
[----:B------:R-:W-:Y:S01]  /*0150*/  HFMA2 R171, -RZ, RZ, 0, 5.9604644775390625e-08 ;  /* 0x00000001ffab7431 */ /* 0x000fe200000001ff */
[----:B-1----:R-:W-:-:S07]  /*0160*/  MOV R81, UR6 ;  /* 0x0000000600517c02 */ /* 0x002fce0008000f00 */
.L_x_0:
[----:B------:R-:W2:Y:S02]  /*0170*/  LDCU.64 UR6, c[0x0][0x8b0] ;  /* 0x00011600ff0677ac */ /* 0x000ea40008000a00 */
[----:B--2---:R-:W-:-:S04]  /*0180*/  UISETP.NE.U32.AND UP0, UPT, UR6, URZ, UPT ;  /* 0x000000ff0600728c */ /* 0x004fc8000bf05070 */
[----:B------:R-:W-:-:S09]  /*0190*/  UISETP.NE.AND.EX UP0, UPT, UR7, URZ, UPT, UP0 ;  /* 0x000000ff0700728c */ /* 0x000fd2000bf05300 */
[----:B------:R-:W-:Y:S05]  /*01a0*/  BRA.U UP0, `(.L_x_2) ;  /* 0x0000000100247547 */ /* 0x000fea000b800000 */
[----:B------:R-:W2:Y:S02]  /*01b0*/  LDCU.64 UR6, c[0x0][0x8a8] ;  /* 0x00011500ff0677ac */ /* 0x000ea40008000a00 */
[----:B--2---:R-:W-:-:S04]  /*01c0*/  UISETP.NE.U32.AND UP0, UPT, UR6, URZ, UPT ;  /* 0x000000ff0600728c */ /* 0x004fc8000bf05070 */
[----:B------:R-:W-:-:S09]  /*01d0*/  UISETP.NE.AND.EX UP0, UPT, UR7, URZ, UPT, UP0 ;  /* 0x000000ff0700728c */ /* 0x000fd2000bf05300 */
[----:B------:R-:W-:Y:S05]  /*01e0*/  BRA.U !UP0, `(.L_x_3) ;  /* 0x00000001080c7547 */ /* 0x000fea000b800000 */
[----:B------:R-:W2:Y:S02]  /*01f0*/  LDC.64 R78, c[0x0][0x8a8] ;  /* 0x00022a00ff4e7b82 */ /* 0x000ea40000000a00 */
[----:B--2---:R2:W5:Y:S01]  /*0200*/  LDG.E R78, desc[UR46][R78.64] ;  /* 0x0000002e4e4e7981 */ /* 0x004562000c1e1900 */
[----:B------:R-:W-:Y:S05]  /*0210*/  BRA `(.L_x_2) ;  /* 0x0000000000087947 */ /* 0x000fea0003800000 */
.L_x_3:
[----:B------:R-:W2:Y:S02]  /*0220*/  LDCU UR6, c[0x0][0x8a0] ;  /* 0x00011400ff0677ac */ /* 0x000ea40008000800 */
[----:B--2---:R-:W-:Y:S02]  /*0230*/  MOV R78, UR6 ;  /* 0x00000006004e7c02 */ /* 0x004fe40008000f00 */
.L_x_2:
[----:B------:R-:W-:Y:S01]  /*0240*/  IMAD.U32 R0, RZ, RZ, UR8 ;  /* 0x00000008ff007e24 */ /* 0x000fe2000f8e00ff */
[----:B------:R-:W-:Y:S04]  /*0250*/  BSSY.RECONVERGENT B0, `(.L_x_4) ;  /* 0x000000c000007945 */ /* 0x000fe80003800200 */
[C---:B------:R-:W-:Y:S02]  /*0260*/  ISETP.NE.OR P1, PT, R0.reuse, 0x1, !P5 ;  /* 0x000000010000780c */ /* 0x040fe40006f25670 */
[----:B------:R-:W-:-:S11]  /*0270*/  ISETP.NE.OR P0, PT, R0, 0x3, !P5 ;  /* 0x000000030000780c */ /* 0x000fd60006f05670 */
[----:B------:R-:W-:Y:S05]  /*0280*/  @P1 BRA `(.L_x_5) ;  /* 0x0000000000201947 */ /* 0x000fea0003800000 */
[----:B------:R-:W3:Y:S02]  /*0290*/  LDCU.64 UR6, c[0x0][0x348] ;  /* 0x00006900ff0677ac */ /* 0x000ee40008000a00 */
[----:B---3--:R-:W-:Y:S02]  /*02a0*/  UIADD3 UR10, UP1, UPT, UR6, 0x80, URZ ;  /* 0x00000080060a7890 */ /* 0x008fe4000ff3e0ff */
[----:B------:R-:W-:Y:S02]  /*02b0*/  UIADD3 UR6, UP0, UPT, UR6, 0x180, URZ ;  /* 0x0000018006067890 */ /* 0x000fe4000ff1e0ff */
[----:B------:R-:W-:Y:S02]  /*02c0*/  UIADD3.X UR11, UPT, UPT, URZ, UR7, URZ, UP1, !UPT ;  /* 0x00000007ff0b7290 */ /* 0x000fe40008ffe4ff */
[----:B------:R-:W-:-:S07]  /*02d0*/  UIADD3.X UR7, UPT, UPT, URZ, UR7, URZ, UP0, !UPT ;  /* 0x00000007ff077290 */ /* 0x000fce00087fe4ff */
[----:B------:R3:W-:Y:S02]  /*02e0*/  UTMACCTL.PF [UR10] ;  /* 0x000000000a0079b9 */ /* 0x0007e40008040000 */
[----:B------:R3:W-:Y:S02]  /*02f0*/  UTMACCTL.PF [UR6] ;  /* 0x00000000060079b9 */ /* 0x0007e40008040000 */
[----:B---3--:R-:W-:Y:S01]  /*0300*/  NOP ;  /* 0x0000000000007918 */ /* 0x008fe20000000000 */
.L_x_5:
[----:B------:R-:W-:Y:S05]  /*0310*/  BSYNC.RECONVERGENT B0 ;  /* 0x0000000000007941 */ /* 0x000fea0003800200 */
.L_x_4:
[----:B------:R-:W-:Y:S04]  /*0320*/  BSSY.RECONVERGENT B0, `(.L_x_6) ;  /* 0x000000a000007945 */ /* 0x000fe80003800200 */
        /* <DEDUP_REMOVED lines=9> */
.L_x_7:
[----:B------:R-:W-:Y:S05]  /*03c0*/  BSYNC.RECONVERGENT B0 ;  /* 0x0000000000007941 */ /* 0x000fea0003800200 */
.L_x_6:
[----:B------:R-:W3:Y:S01]  /*03d0*/  LDCU.64 UR6, c[0x0][0x888] ;  /* 0x00011100ff0677ac */ /* 0x000ee20008000a00 */
[----:B------:R-:W-:Y:S02]  /*03e0*/  UISETP.EQ.U32.AND UP1, UPT, UR4, URZ, UPT ;  /* 0x000000ff0400728c */ /* 0x000fe4000bf22070 */
[----:B------:R-:W-:Y:S02]  /*03f0*/  UPLOP3.LUT UP2, UPT, UPT, UPT, UPT, 0x80, 0x8 ;  /* 0x000000000008789c */ /* 0x000fe40003f4f070 */
[----:B---3--:R-:W-:-:S04]  /*0400*/  UISETP.NE.U32.AND UP0, UPT, UR6, URZ, UPT ;  /* 0x000000ff0600728c */ /* 0x008fc8000bf05070 */
[----:B------:R-:W-:-:S04]  /*0410*/  UISETP.NE.AND.EX UP0, UPT, UR7, URZ, UPT, UP0 ;  /* 0x000000ff0700728c */ /* 0x000fc8000bf05300 */
[----:B------:R-:W-:-:S04]  /*0420*/  UISETP.EQ.OR.EX UP3, UPT, UR5, URZ, !UP0, UP1 ;  /* 0x000000ff0500728c */ /* 0x000fc8000c762710 */
[----:B------:R-:W-:-:S05]  /*0430*/  UP2UR UR50, UPR, URZ, 0x8 ;  /* 0x00000008ff327883 */ /* 0x000fca0008000000 */
[----:B------:R-:W-:Y:S07]  /*0440*/  BRA.U !UP3, `(.L_x_8) ;  /* 0x000000010b207547 */ /* 0x000fee000b800000 */
[----:B------:R-:W-:Y:S01]  /*0450*/  UISETP.NE.U32.AND UP2, UPT, UR4, URZ, UPT ;  /* 0x000000ff0400728c */ /* 0x000fe2000bf45070 */
[----:B-----5:R-:W-:Y:S01]  /*0460*/  FSETP.NEU.AND P0, PT, R81, RZ, PT ;  /* 0x000000ff5100720b */ /* 0x020fe20003f0d000 */
[----:B------:R-:W-:Y:S02]  /*0470*/  USEL UR4, URZ, 0xffffffff, UP0 ;  /* 0xffffffffff047887 */ /* 0x000fe40008000000 */
[----:B------:R-:W-:-:S10]  /*0480*/  UISETP.NE.AND.EX UP2, UPT, UR5, URZ, UPT, UP2 ;  /* 0x000000ff0500728c */ /* 0x000fd4000bf45320 */
[----:B------:R-:W-:Y:S01]  /*0490*/  VOTEU.ANY UP1, P0 ;  /* 0x0000000000ff7886 */ /* 0x000fe20000020100 */
[----:B------:R-:W-:-:S04]  /*04a0*/  @!UP2 USEL UR4, URZ, 0xffffffff, UP1 ;  /* 0xffffffffff04a887 */ /* 0x000fc80008800000 */
[----:B------:R-:W-:-:S04]  /*04b0*/  ULOP3.LUT UR4, UR4, 0x1, URZ, 0xc0, !UPT ;  /* 0x0000000104047892 */ /* 0x000fc8000f8ec0ff */
[----:B------:R-:W-:-:S11]  /*04c0*/  UISETP.NE.U32.AND UP2, UPT, UR4, 0x1, UPT ;  /* 0x000000010400788c */ /* 0x000fd6000bf45070 */
.L_x_8:
[----:B-1----:R-:W1:Y:S01]  /*04d0*/  SHFL.IDX PT, R2, R173, RZ, 0x1f ;  /* 0x00001fffad027589 */ /* 0x002e6200000e0000 */
[----:B------:R-:W-:-:S04]  /*04e0*/  UISETP.NE.AND UP1, UPT, UR8, 0x2, UPT ;  /* 0x000000020800788c */ /* 0x000fc8000bf25270 */
[----:B------:R-:W-:Y:S01]  /*04f0*/  USEL UR6, URZ, 0x1, UP1 ;  /* 0x00000001ff067887 */ /* 0x000fe20008800000 */
[----:B-1----:R-:W-:-:S13]  /*0500*/  ISETP.NE.AND P0, PT, R2, RZ, PT ;  /* 0x000000ff0200720c */ /* 0x002fda0003f05270 */
[----:B------:R-:W-:Y:S05]  /*0510*/  @P0 BRA `(.L_x_9) ;  /* 0x0000000000940947 */ /* 0x000fea0003800000 */
[----:B------:R-:W-:Y:S01]  /*0520*/  ELECT P0, URZ, PT ;  /* 0x0000000000ff782f */ /* 0x000fe20003800000 */
[----:B------:R-:W-:-:S12]  /*0530*/  BSSY.RECONVERGENT B0, `(.L_x_9) ;  /* 0x0000023000007945 */ /* 0x000fd80003800200 */
[----:B------:R-:W-:Y:S05]  /*0540*/  @!P0 BRA `(.L_x_10) ;  /* 0x0000000000848947 */ /* 0x000fea0003800000 */
[----:B------:R-:W1:Y:S01]  /*0550*/  S2UR UR5, SR_CgaCtaId ;  /* 0x00000000000579c3 */ /* 0x000e620000008800 */
[----:B------:R-:W-:Y:S01]  /*0560*/  UMOV UR7, 0x400 ;  /* 0x0000040000077882 */ /* 0x000fe20000000000 */
[----:B------:R-:W-:Y:S02]  /*0570*/  UMOV UR4, 0x1 ;  /* 0x0000000100047882 */ /* 0x000fe40000000000 */
[----:B------:R-:W-:-:S04]  /*0580*/  UIADD3 UR10, UPT, UPT, -UR4, 0x100000, URZ ;  /* 0x00100000040a7890 */ /* 0x000fc8000fffe1ff */
[----:B------:R-:W-:Y:S02]  /*0590*/  USHF.L.U32 UR11, UR10, 0xb, URZ ;  /* 0x0000000b0a0b7899 */ /* 0x000fe400080006ff */
[----:B------:R-:W-:Y:S02]  /*05a0*/  USHF.L.U32 UR10, UR10, 0x1, URZ ;  /* 0x000000010a0a7899 */ /* 0x000fe400080006ff */
[----:B-1----:R-:W-:Y:S01]  /*05b0*/  ULEA UR5, UR5, UR7, 0x18 ;  /* 0x0000000705057291 */ /* 0x002fe2000f8ec0ff */
[----:B------:R-:W1:Y:S11]  /*05c0*/  FENCE.VIEW.ASYNC.S ;  /* 0x00000000000073c6 */ /* 0x000e760000000000 */
[----:B-1----:R1:W3:Y:S01]  /*05d0*/  SYNCS.EXCH.64 URZ, [UR5], UR10 ;  /* 0x0000000a05ff75b2 */ /* 0x0022e20008000100 */
[----:B------:R1:W4:Y:S01]  /*05e0*/  SYNCS.EXCH.64 URZ, [UR5+0x60], UR10 ;  /* 0x0000600a05ff75b2 */ /* 0x0003220008000100 */
[----:B------:R1:W1:Y:S01]  /*05f0*/  SYNCS.EXCH.64 URZ, [UR5+0x8], UR10 ;  /* 0x0000080a05ff75b2 */ /* 0x0002620008000100 */
        /* <DEDUP_REMOVED lines=21> */
[----:B---3--:R-:W-:Y:S01]  /*0750*/  NOP ;  /* 0x0000000000007918 */ /* 0x008fe20000000000 */
.L_x_10:
[----:B-1----:R-:W-:Y:S05]  /*0760*/  BSYNC.RECONVERGENT B0 ;  /* 0x0000000000007941 */ /* 0x002fea0003800200 */
.L_x_9:
[----:B------:R-:W1:Y:S01]  /*0770*/  SHFL.IDX PT, R2, R173, RZ, 0x1f ;  /* 0x00001fffad027589 */ /* 0x000e6200000e0000 */
[----:B------:R-:W-:Y:S01]  /*0780*/  NOP ;  /* 0x0000000000007918 */ /* 0x000fe20000000000 */
[----:B-1----:R-:W-:-:S13]  /*0790*/  ISETP.NE.AND P0, PT, R2, 0x1, PT ;  /* 0x000000010200780c */ /* 0x002fda0003f05270 */
[----:B------:R-:W-:Y:S05]  /*07a0*/  @P0 BRA `(.L_x_11) ;  /* 0x0000000000480947 */ /* 0x000fea0003800000 */
[----:B------:R-:W1:Y:S01]  /*07b0*/  S2UR UR7, SR_CgaCtaId ;  /* 0x00000000000779c3 */ /* 0x000e620000008800 */
[----:B------:R-:W-:Y:S01]  /*07c0*/  UMOV UR9, 0x400 ;  /* 0x0000040000097882 */ /* 0x000fe20000000000 */
[----:B------:R-:W-:Y:S01]  /*07d0*/  UMOV UR5, 0x20 ;  /* 0x0000002000057882 */ /* 0x000fe20000000000 */
[----:B------:R-:W-:Y:S01]  /*07e0*/  UMOV UR4, 0x80 ;  /* 0x0000008000047882 */ /* 0x000fe20000000000 */
[----:B------:R-:W-:-:S04]  /*07f0*/  UIADD3 UR10, UPT, UPT, -UR5, 0x100000, URZ ;  /* 0x00100000050a7890 */ /* 0x000fc8000fffe1ff */
[----:B------:R-:W-:Y:S02]  /*0800*/  USHF.L.U32 UR11, UR10, 0xb, URZ ;  /* 0x0000000b0a0b7899 */ /* 0x000fe400080006ff */
[----:B------:R-:W-:Y:S02]  /*0810*/  USHF.L.U32 UR10, UR10, 0x1, URZ ;  /* 0x000000010a0a7899 */ /* 0x000fe400080006ff */
[----:B------:R-:W-:-:S04]  /*0820*/  UIADD3 UR4, UPT, UPT, -UR4, 0x100000, URZ ;  /* 0x0010000004047890 */ /* 0x000fc8000fffe1ff */
[----:B------:R-:W-:Y:S02]  /*0830*/  USHF.L.U32 UR5, UR4, 0xb, URZ ;  /* 0x0000000b04057899 */ /* 0x000fe400080006ff */
[----:B------:R-:W-:Y:S01]  /*0840*/  USHF.L.U32 UR4, UR4, 0x1, URZ ;  /* 0x0000000104047899 */ /* 0x000fe200080006ff */
[----:B------:R-:W-:Y:S01]  /*0850*/  ELECT P0, URZ, PT ;  /* 0x0000000000ff782f */ /* 0x000fe20003800000 */
[----:B-1----:R-:W-:Y:S01]  /*0860*/  ULEA UR7, UR7, UR9, 0x18 ;  /* 0x0000000907077291 */ /* 0x002fe2000f8ec0ff */
[----:B------:R-:W1:Y:S11]  /*0870*/  FENCE.VIEW.ASYNC.S ;  /* 0x00000000000073c6 */ /* 0x000e760000000000 */
[----:B-1----:R1:W3:Y:S01]  /*0880*/  SYNCS.EXCH.64 URZ, [UR7+0xc0], UR10 ;  /* 0x0000c00a07ff75b2 */ /* 0x0022e20008000100 */
[----:B------:R1:W1:Y:S01]  /*0890*/  SYNCS.EXCH.64 URZ, [UR7+0xd0], UR4 ;  /* 0x0000d00407ff75b2 */ /* 0x0002620008000100 */
[----:B------:R1:W1:Y:S01]  /*08a0*/  SYNCS.EXCH.64 URZ, [UR7+0xc8], UR10 ;  /* 0x0000c80a07ff75b2 */ /* 0x0002620008000100 */
[----:B------:R1:W1:Y:S01]  /*08b0*/  SYNCS.EXCH.64 URZ, [UR7+0xd8], UR4 ;  /* 0x0000d80407ff75b2 */ /* 0x0002620008000100 */
[----:B------:R-:W-:Y:S01]  /*08c0*/  NOP ;  /* 0x0000000000007918 */ /* 0x000fe20000000000 */
.L_x_11:
[----:B------:R-:W2:Y:S01]  /*08d0*/  SHFL.IDX PT, R2, R173, RZ, 0x1f ;  /* 0x00001fffad027589 */ /* 0x000ea200000e0000 */
[----:B------:R-:W-:Y:S01]  /*08e0*/  NOP ;  /* 0x0000000000007918 */ /* 0x000fe20000000000 */
[----:B--2---:R-:W-:-:S13]  /*08f0*/  ISETP.NE.AND P0, PT, R2, 0x3, PT ;  /* 0x000000030200780c */ /* 0x004fda0003f05270 */
[----:B------:R-:W-:Y:S05]  /*0900*/  @P0 BRA `(.L_x_12) ;  /* 0x0000000000300947 */ /* 0x000fea0003800000 */
[----:B-1----:R-:W1:Y:S01]  /*0910*/  S2UR UR5, SR_CgaCtaId ;  /* 0x00000000000579c3 */ /* 0x002e620000008800 */
[----:B------:R-:W-:Y:S01]  /*0920*/  UMOV UR7, 0x400 ;  /* 0x0000040000077882 */ /* 0x000fe20000000000 */
[----:B------:R-:W-:Y:S01]  /*0930*/  UMOV UR4, 0x20 ;  /* 0x0000002000047882 */ /* 0x000fe20000000000 */
[----:B------:R-:W-:Y:S01]  /*0940*/  ELECT P0, URZ, PT ;  /* 0x0000000000ff782f */ /* 0x000fe20003800000 */
[----:B------:R-:W-:-:S04]  /*0950*/  UIADD3 UR10, UPT, UPT, -UR4, 0x100000, URZ ;  /* 0x00100000040a7890 */ /* 0x000fc8000fffe1ff */
[----:B------:R-:W-:Y:S02]  /*0960*/  USHF.L.U32 UR11, UR10, 0xb, URZ ;  /* 0x0000000b0a0b7899 */ /* 0x000fe400080006ff */
[----:B------:R-:W-:Y:S02]  /*0970*/  USHF.L.U32 UR10, UR10, 0x1, URZ ;  /* 0x000000010a0a7899 */ /* 0x000fe400080006ff */
[----:B-1----:R-:W-:Y:S01]  /*0980*/  ULEA UR5, UR5, UR7, 0x18 ;  /* 0x0000000705057291 */ /* 0x002fe2000f8ec0ff */
[----:B------:R-:W1:Y:S11]  /*0990*/  FENCE.VIEW.ASYNC.S ;  /* 0x00000000000073c6 */ /* 0x000e760000000000 */
[----:B-1----:R2:W1:Y:S01]  /*09a0*/  SYNCS.EXCH.64 URZ, [UR5+0xe0], UR10 ;  /* 0x0000e00a05ff75b2 */ /* 0x0024620008000100 */
[----:B------:R2:W1:Y:S02]  /*09b0*/  SYNCS.EXCH.64 URZ, [UR5+0xe8], UR10 ;  /* 0x0000e80a05ff75b2 */ /* 0x0004640008000100 */
[----:B--2---:R-:W-:Y:S01]  /*09c0*/  NOP ;  /* 0x0000000000007918 */ /* 0x004fe20000000000 */
.L_x_12:
[----:B------:R-:W2:Y:S01]  /*09d0*/  SHFL.IDX PT, R2, R173, RZ, 0x1f ;  /* 0x00001fffad027589 */ /* 0x000ea200000e0000 */
[----:B------:R-:W-:Y:S01]  /*09e0*/  NOP ;  /* 0x0000000000007918 */ /* 0x000fe20000000000 */
[----:B--2---:R-:W-:-:S13]  /*09f0*/  ISETP.NE.AND P0, PT, R2, 0x4, PT ;  /* 0x000000040200780c */ /* 0x004fda0003f05270 */
[----:B------:R-:W-:Y:S05]  /*0a00*/  @P0 BRA `(.L_x_13) ;  /* 0x00000000004c0947 */ /* 0x000fea0003800000 */
[----:B-1----:R-:W1:Y:S01]  /*0a10*/  S2UR UR5, SR_CgaCtaId ;  /* 0x00000000000579c3 */ /* 0x002e620000008800 */
[----:B------:R-:W-:Y:S01]  /*0a20*/  UMOV UR9, 0x100 ;  /* 0x0000010000097882 */ /* 0x000fe20000000000 */
[----:B------:R-:W-:Y:S01]  /*0a30*/  UMOV UR7, 0x400 ;  /* 0x0000040000077882 */ /* 0x000fe20000000000 */
[----:B------:R-:W-:Y:S01]  /*0a40*/  USEL UR9, UR9, 0xe0, UP2 ;  /* 0x000000e009097887 */ /* 0x000fe20009000000 */
[----:B------:R-:W-:Y:S01]  /*0a50*/  UMOV UR4, 0x1 ;  /* 0x0000000100047882 */ /* 0x000fe20000000000 */
[----:B------:R-:W-:Y:S01]  /*0a60*/  ELECT P0, URZ, PT ;  /* 0x0000000000ff782f */ /* 0x000fe20003800000 */
[----:B------:R-:W-:-:S04]  /*0a70*/  UIADD3 UR10, UPT, UPT, -UR4, 0x100000, URZ ;  /* 0x00100000040a7890 */ /* 0x000fc8000fffe1ff */
[----:B------:R-:W-:Y:S02]  /*0a80*/  USHF.L.U32 UR11, UR10, 0xb, URZ ;  /* 0x0000000b0a0b7899 */ /* 0x000fe400080006ff */
[----:B------:R-:W-:Y:S02]  /*0a90*/  USHF.L.U32 UR10, UR10, 0x1, URZ ;  /* 0x000000010a0a7899 */ /* 0x000fe400080006ff */
[----:B------:R-:W-:-:S04]  /*0aa0*/  UIADD3 UR12, UPT, UPT, -UR9, 0x100000, URZ ;  /* 0x00100000090c7890 */ /* 0x000fc8000fffe1ff */
[----:B------:R-:W-:Y:S02]  /*0ab0*/  USHF.L.U32 UR13, UR12, 0xb, URZ ;  /* 0x0000000b0c0d7899 */ /* 0x000fe400080006ff */
[----:B------:R-:W-:Y:S02]  /*0ac0*/  USHF.L.U32 UR12, UR12, 0x1, URZ ;  /* 0x000000010c0c7899 */ /* 0x000fe400080006ff */
[----:B-1----:R-:W-:Y:S01]  /*0ad0*/  ULEA UR5, UR5, UR7, 0x18 ;  /* 0x0000000705057291 */ /* 0x002fe2000f8ec0ff */
[----:B------:R-:W1:Y:S11]  /*0ae0*/  FENCE.VIEW.ASYNC.S ;  /* 0x00000000000073c6 */ /* 0x000e760000000000 */
[----:B-1----:R2:W1:Y:S01]  /*0af0*/  SYNCS.EXCH.64 URZ, [UR5+0xf0], UR10 ;  /* 0x0000f00a05ff75b2 */ /* 0x0024620008000100 */
[----:B------:R2:W1:Y:S01]  /*0b00*/  SYNCS.EXCH.64 URZ, [UR5+0x100], UR12 ;  /* 0x0001000c05ff75b2 */ /* 0x0004620008000100 */
[----:B------:R2:W1:Y:S01]  /*0b10*/  SYNCS.EXCH.64 URZ, [UR5+0xf8], UR10 ;  /* 0x0000f80a05ff75b2 */ /* 0x0004620008000100 */
[----:B------:R2:W1:Y:S02]  /*0b20*/  SYNCS.EXCH.64 URZ, [UR5+0x108], UR12 ;  /* 0x0001080c05ff75b2 */ /* 0x0004640008000100 */
[----:B--2---:R-:W-:Y:S01]  /*0b30*/  NOP ;  /* 0x0000000000007918 */ /* 0x004fe20000000000 */
.L_x_13:
[----:B------:R-:W2:Y:S01]  /*0b40*/  SHFL.IDX PT, R2, R173, RZ, 0x1f ;  /* 0x00001fffad027589 */ /* 0x000ea200000e0000 */
[----:B------:R-:W-:Y:S01]  /*0b50*/  NOP ;  /* 0x0000000000007918 */ /* 0x000fe20000000000 */
[----:B--2---:R-:W-:-:S13]  /*0b60*/  ISETP.NE.AND P0, PT, R2, 0x5, PT ;  /* 0x000000050200780c */ /* 0x004fda0003f05270 */
[----:B------:R-:W-:Y:S05]  /*0b70*/  @P0 BRA `(.L_x_14) ;  /* 0x0000000000580947 */ /* 0x000fea0003800000 */
[----:B-1----:R-:W1:Y:S01]  /*0b80*/  S2UR UR7, SR_CgaCtaId ;  /* 0x00000000000779c3 */ /* 0x002e620000008800 */
        /* <DEDUP_REMOVED lines=12> */
[----:B-1----:R2:W1:Y:S01]  /*0c50*/  SYNCS.EXCH.64 URZ, [UR7+0x110], UR10 ;  /* 0x0001100a07ff75b2 */ /* 0x0024620008000100 */
[----:B------:R2:W1:Y:S01]  /*0c60*/  SYNCS.EXCH.64 URZ, [UR7+0x130], UR4 ;  /* 0x0001300407ff75b2 */ /* 0x0004620008000100 */
[----:B------:R2:W1:Y:S01]  /*0c70*/  SYNCS.EXCH.64 URZ, [UR7+0x118], UR10 ;  /* 0x0001180a07ff75b2 */ /* 0x0004620008000100 */
[----:B------:R2:W1:Y:S01]  /*0c80*/  SYNCS.EXCH.64 URZ, [UR7+0x138], UR4 ;  /* 0x0001380407ff75b2 */ /* 0x0004620008000100 */
[----:B------:R2:W1:Y:S01]  /*0c90*/  SYNCS.EXCH.64 URZ, [UR7+0x120], UR10 ;  /* 0x0001200a07ff75b2 */ /* 0x0004620008000100 */
[----:B------:R2:W1:Y:S01]  /*0ca0*/  SYNCS.EXCH.64 URZ, [UR7+0x140], UR4 ;  /* 0x0001400407ff75b2 */ /* 0x0004620008000100 */
[----:B------:R2:W1:Y:S01]  /*0cb0*/  SYNCS.EXCH.64 URZ, [UR7+0x128], UR10 ;  /* 0x0001280a07ff75b2 */ /* 0x0004620008000100 */
[----:B------:R2:W1:Y:S02]  /*0cc0*/  SYNCS.EXCH.64 URZ, [UR7+0x148], UR4 ;  /* 0x0001480407ff75b2 */ /* 0x0004640008000100 */
[----:B--2---:R-:W-:Y:S01]  /*0cd0*/  NOP ;  /* 0x0000000000007918 */ /* 0x004fe20000000000 */
.L_x_14:
        /* <DEDUP_REMOVED lines=18> */
.L_x_15:
[----:B-1----:R-:W1:Y:S01]  /*0e00*/  S2UR UR5, SR_CTAID.X ;  /* 0x00000000000579c3 */ /* 0x002e620000002500 */
[----:B------:R-:W-:-:S05]  /*0e10*/  CS2R.32 R170, SR_CgaSize ;  /* 0x0000000000aa7805 */ /* 0x000fca0000008a00 */
[----:B------:R-:W-:-:S05]  /*0e20*/  IMAD R170, R170, -0xa0, RZ ;  /* 0xffffff60aaaa7824 */ /* 0x000fca00078e02ff */
[----:B------:R-:W-:-:S14]  /*0e30*/  R2UR UR9, R170 ;  /* 0x00000000aa0972ca */ /* 0x000fdc00000e0000 */
[----:B------:R-:W2:Y:S01]  /*0e40*/  LDCU UR9, c[0x0][UR9+0x2b0] ;  /* 0x00005600090977ac */ /* 0x000ea20008000800 */
[----:B------:R-:W-:Y:S01]  /*0e50*/  NOP ;  /* 0x0000000000007918 */ /* 0x000fe20000000000 */
[----:B------:R-:W-:-:S05]  /*0e60*/  CS2R.32 R170, SR_CgaSize ;  /* 0x0000000000aa7805 */ /* 0x000fca0000008a00 */
[----:B------:R-:W-:-:S05]  /*0e70*/  IMAD R170, R170, -0xa0, RZ ;  /* 0xffffff60aaaa7824 */ /* 0x000fca00078e02ff */
[----:B------:R-:W-:-:S14]  /*0e80*/  R2UR UR7, R170 ;  /* 0x00000000aa0772ca */ /* 0x000fdc00000e0000 */
[----:B------:R-:W3:Y:S01]  /*0e90*/  LDCU UR7, c[0x0][UR7+0x2b4] ;  /* 0x00005680070777ac */ /* 0x000ee20008000800 */
[----:B------:R-:W4:Y:S08]  /*0ea0*/  S2UR UR4, SR_CTAID.Y ;  /* 0x00000000000479c3 */ /* 0x000f300000002600 */
[----:B------:R-:W3:Y:S01]  /*0eb0*/  LDC R9, c[0x0][0xb24] ;  /* 0x0002c900ff097b82 */ /* 0x000ee20000000800 */
[----:B-1----:R-:W-:-:S02]  /*0ec0*/  I2FP.F32.U32 R5, UR5 ;  /* 0x0000000500057c45 */ /* 0x002fc40008201000 */
[----:B------:R-:W-:-:S05]  /*0ed0*/  CS2R.32 R3, SR_CgaSize ;  /* 0x0000000000037805 */ /* 0x000fca0000008a00 */
[----:B------:R-:W-:-:S06]  /*0ee0*/  IMAD R3, R3, -0xa0, RZ ;  /* 0xffffff6003037824 */ /* 0x000fcc00078e02ff */
[----:B------:R-:W1:Y:S01]  /*0ef0*/  LDC R3, c[0x0][R3+0x2a0] ;  /* 0x0000a80003037b82 */ /* 0x000e620000000800 */
[----:B------:R-:W-:Y:S01]  /*0f00*/  MOV R21, UR5 ;  /* 0x0000000500157c02 */ /* 0x000fe20008000f00 */
[----:B--2---:R-:W-:Y:S01]  /*0f10*/  FMUL R5, R5, UR9 ;  /* 0x0000000905057c20 */ /* 0x004fe20008400000 */
[----:B----4-:R-:W-:Y:S02]  /*0f20*/  I2FP.F32.U32 R4, UR4 ;  /* 0x0000000400047c45 */ /* 0x010fe40008201000 */
[----:B------:R-:W-:-:S05]  /*0f30*/  CS2R.32 R2, SR_CgaSize ;  /* 0x0000000000027805 */ /* 0x000fca0000008a00 */
[----:B------:R-:W-:-:S06]  /*0f40*/  IMAD R2, R2, -0xa0, RZ ;  /* 0xffffff6002027824 */ /* 0x000fcc00078e02ff */
[----:B------:R-:W2:Y:S01]  /*0f50*/  LDC R2, c[0x0][R2+0x2a4] ;  /* 0x0000a90002027b82 */ /* 0x000ea20000000800 */
[----:B------:R-:W4:Y:S01]  /*0f60*/  F2I.U32.TRUNC.NTZ R170, R5 ;  /* 0x0000000500aa7305 */ /* 0x000f22000020f000 */
[----:B------:R-:W-:Y:S01]  /*0f70*/  MOV R20, UR4 ;  /* 0x0000000400147c02 */ /* 0x000fe20008000f00 */
[----:B---3--:R-:W-:-:S05]  /*0f80*/  FMUL R4, R4, UR7 ;  /* 0x0000000704047c20 */ /* 0x008fca0008400000 */
[----:B------:R-:W-:Y:S01]  /*0f90*/  BAR.SYNC.DEFER_BLOCKING 0x0 ;  /* 0x0000000000007b1d */ /* 0x000fe20000010000 */
[----:B------:R-:W-:-:S05]  /*0fa0*/  ISETP.GE.AND P0, PT, R9, 0x1, PT ;  /* 0x000000010900780c */ /* 0x000fca0003f06270 */
[----:B------:R-:W3:Y:S02]  /*0fb0*/  F2I.U32.TRUNC.NTZ R147, R4 ;  /* 0x0000000400937305 */ /* 0x000ee4000020f000 */
[----:B------:R-:W2:Y:S01]  /*0fc0*/  S2UR UR36, SR_CTAID.Z ;  /* 0x00000000002479c3 */ /* 0x000ea20000002700 */
[----:B----4-:R-:W-:-:S05]  /*0fd0*/  IADD3 R170, PT, PT, -R170, RZ, RZ ;  /* 0x000000ffaaaa7210 */ /* 0x010fca0007ffe1ff */
[----:B-1----:R-:W-:Y:S01]  /*0fe0*/  IMAD R170, R3, R170, UR5 ;  /* 0x0000000503aa7e24 */ /* 0x002fe2000f8e02aa */
[----:B---3--:R-:W-:-:S05]  /*0ff0*/  IADD3 R147, PT, PT, -R147, RZ, RZ ;  /* 0x000000ff93937210 */ /* 0x008fca0007ffe1ff */
[----:B--2---:R-:W-:Y:S01]  /*1000*/  IMAD R147, R2, R147, UR4 ;  /* 0x0000000402937e24 */ /* 0x004fe2000f8e0293 */
[----:B------:R-:W-:Y:S06]  /*1010*/  @!P0 BRA `(.L_x_16) ;  /* 0x0000000000b88947 */ /* 0x000fec0003800000 */
[----:B------:R-:W1:Y:S01]  /*1020*/  LDC.64 R4, c[0x0][0xb18] ;  /* 0x0002c600ff047b82 */ /* 0x000e620000000a00 */
[----:B------:R-:W-:-:S07]  /*1030*/  ISETP.NE.AND P0, PT, R9, 0x1, PT ;  /* 0x000000010900780c */ /* 0x000fce0003f05270 */
[----:B------:R-:W2:Y:S08]  /*1040*/  LDC R10, c[0x0][0xb0c] ;  /* 0x0002c300ff0a7b82 */ /* 0x000eb00000000800 */
[----:B------:R-:W3:Y:S08]  /*1050*/  LDC R11, c[0x0][0x370] ;  /* 0x0000dc00ff0b7b82 */ /* 0x000ef00000000800 */
[----:B------:R-:W4:Y:S01]  /*1060*/  LDC R12, c[0x0][0x374] ;  /* 0x0000dd00ff0c7b82 */ /* 0x000f220000000800 */
[----:B-1----:R-:W-:-:S07]  /*1070*/  ISETP.NE.AND P1, PT, R4, 0x1, PT ;  /* 0x000000010400780c */ /* 0x002fce0003f25270 */
[----:B------:R-:W3:Y:S01]  /*1080*/  LDC.64 R6, c[0x0][0xb10] ;  /* 0x0002c400ff067b82 */ /* 0x000ee20000000a00 */
[----:B--2---:R-:W-:-:S07]  /*1090*/  ISETP.NE.AND P2, PT, R10, 0x1, PT ;  /* 0x000000010a00780c */ /* 0x004fce0003f45270 */
[----:B------:R-:W1:Y:S08]  /*10a0*/  LDC R8, c[0x0][0xb20] ;  /* 0x0002c800ff087b82 */ /* 0x000e700000000800 */
[----:B------:R-:W2:Y:S01]  /*10b0*/  LDC.64 R2, c[0x0][0xb28] ;  /* 0x0002ca00ff027b82 */ /* 0x000ea20000000a00 */
[----:B----4-:R-:W-:-:S04]  /*10c0*/  IMAD.HI.U32 R13, R12, R5, RZ ;  /* 0x000000050c0d7227 */ /* 0x010fc800078e00ff */
[----:B------:R-:W-:-:S04]  /*10d0*/  IMAD.HI.U32 R5, R20, R5, RZ ;  /* 0x0000000514057227 */ /* 0x000fc800078e00ff */
[----:B---3--:R-:W-:-:S04]  /*10e0*/  IMAD.HI.U32 R14, R11, R6, RZ ;  /* 0x000000060b0e7227 */ /* 0x008fc800078e00ff */
[C---:B------:R-:W-:Y:S01]  /*10f0*/  IMAD.HI.U32 R16, R21.reuse, R6, RZ ;  /* 0x0000000615107227 */ /* 0x040fe200078e00ff */
[-C--:B------:R-:W-:Y:S02]  /*1100*/  @P2 SHF.R.U32.HI R11, RZ, R7.reuse, R14 ;  /* 0x00000007ff0b2219 */ /* 0x080fe4000001160e */
[-C--:B-1----:R-:W-:Y:S02]  /*1110*/  @P1 SHF.R.U32.HI R12, RZ, R8.reuse, R13 ;  /* 0x00000008ff0c1219 */ /* 0x082fe4000001160d */
[----:B------:R-:W-:Y:S02]  /*1120*/  SHF.R.U32.HI R5, RZ, R8, R5 ;  /* 0x00000008ff057219 */ /* 0x000fe40000011605 */
[----:B------:R-:W-:Y:S02]  /*1130*/  SHF.R.U32.HI R16, RZ, R7, R16 ;  /* 0x00000007ff107219 */ /* 0x000fe40000011610 */
[----:B------:R-:W-:Y:S01]  /*1140*/  SEL R5, R20, R5, !P1 ;  /* 0x0000000514057207 */ /* 0x000fe20004800000 */
[----:B--2---:R-:W-:Y:S01]  /*1150*/  IMAD.HI.U32 R14, R12, R2, RZ ;  /* 0x000000020c0e7227 */ /* 0x004fe200078e00ff */
[----:B------:R-:W-:-:S02]  /*1160*/  SEL R7, R21, R16, !P2 ;  /* 0x0000001015077207 */ /* 0x000fc40005000000 */
[----:B------:R-:W-:Y:S01]  /*1170*/  IADD3 R13, PT, PT, -R5, RZ, RZ ;  /* 0x000000ff050d7210 */ /* 0x000fe20007ffe1ff */
[----:B------:R-:W-:Y:S01]  /*1180*/  IMAD.HI.U32 R6, R11, R2, RZ ;  /* 0x000000020b067227 */ /* 0x000fe200078e00ff */
[----:B------:R-:W-:-:S03]  /*1190*/  @P0 SHF.R.U32.HI R12, RZ, R3, R14 ;  /* 0x00000003ff0c0219 */ /* 0x000fc6000001160e */
[----:B------:R-:W-:Y:S01]  /*11a0*/  IMAD R13, R4, R13, R20 ;  /* 0x0000000d040d7224 */ /* 0x000fe200078e0214 */
[----:B------:R-:W-:Y:S01]  /*11b0*/  @P0 SHF.R.U32.HI R11, RZ, R3, R6 ;  /* 0x00000003ff0b0219 */ /* 0x000fe20000011606 */
[----:B------:R-:W-:-:S04]  /*11c0*/  IMAD R12, R12, R9, RZ ;  /* 0x000000090c0c7224 */ /* 0x000fc800078e02ff */
[----:B------:R-:W-:Y:S01]  /*11d0*/  IMAD R6, R11, R9, RZ ;  /* 0x000000090b067224 */ /* 0x000fe200078e02ff */
[----:B------:R-:W-:-:S04]  /*11e0*/  ISETP.GE.AND P1, PT, R5, R12, PT ;  /* 0x0000000c0500720c */ /* 0x000fc80003f26270 */
[----:B------:R-:W-:Y:S01]  /*11f0*/  ISETP.GE.OR P1, PT, R7, R6, P1 ;  /* 0x000000060700720c */ /* 0x000fe20000f26670 */
[----:B------:R-:W-:-:S05]  /*1200*/  IMAD.HI.U32 R6, R5, R2, RZ ;  /* 0x0000000205067227 */ /* 0x000fca00078e00ff */
[----:B------:R-:W-:-:S04]  /*1210*/  SHF.R.U32.HI R6, RZ, R3, R6 ;  /* 0x00000003ff067219 */ /* 0x000fc80000011606 */
[----:B------:R-:W-:-:S03]  /*1220*/  SEL R6, R5, R6, !P0 ;  /* 0x0000000605067207 */ /* 0x000fc60004000000 */
[----:B------:R-:W-:Y:S01]  /*1230*/  @!P1 IMAD.HI.U32 R8, R7, R2, RZ ;  /* 0x0000000207089227 */ /* 0x000fe200078e00ff */
[----:B------:R-:W-:-:S04]  /*1240*/  IADD3 R2, PT, PT, -R6, RZ, RZ ;  /* 0x000000ff06027210 */ /* 0x000fc80007ffe1ff */
[----:B------:R-:W-:Y:S01]  /*1250*/  @!P1 SHF.R.U32.HI R8, RZ, R3, R8 ;  /* 0x00000003ff089219 */ /* 0x000fe20000011608 */
[----:B------:R-:W-:-:S03]  /*1260*/  IMAD R2, R9, R2, R5 ;  /* 0x0000000209027224 */ /* 0x000fc600078e0205 */
[----:B------:R-:W-:-:S05]  /*1270*/  @!P1 SEL R3, R7, R8, !P0 ;  /* 0x0000000807039207 */ /* 0x000fca0004000000 */
[--C-:B------:R-:W-:Y:S02]  /*1280*/  @!P1 IMAD.IADD R6, R6, 0x1, -R3.reuse ;  /* 0x0000000106069824 */ /* 0x100fe400078e0a03 */
[----:B------:R-:W-:Y:S01]  /*1290*/  @!P1 IMAD R3, R2, R11, R3 ;  /* 0x0000000b02039224 */ /* 0x000fe200078e0203 */
[----:B------:R-:W-:Y:S01]  /*12a0*/  IADD3 R2, PT, PT, -R7, RZ, RZ ;  /* 0x000000ff07027210 */ /* 0x000fe20007ffe1ff */
[----:B------:R-:W-:Y:S02]  /*12b0*/  @!P1 IMAD R5, R6, R9, R7 ;  /* 0x0000000906059224 */ /* 0x000fe400078e0207 */
[----:B------:R-:W-:Y:S02]  /*12c0*/  @!P1 IMAD.MOV.U32 R7, RZ, RZ, R3 ;  /* 0x000000ffff079224 */ /* 0x000fe400078e0003 */
[----:B------:R-:W-:Y:S02]  /*12d0*/  IMAD R2, R10, R2, R21 ;  /* 0x000000020a027224 */ /* 0x000fe400078e0215 */
[----:B------:R-:W-:-:S02]  /*12e0*/  IMAD R20, R5, R4, R13 ;  /* 0x0000000405147224 */ /* 0x000fc400078e020d */
[----:B------:R-:W-:Y:S02]  /*12f0*/  IMAD R21, R7, R10, R2 ;  /* 0x0000000a07157224 */ /* 0x000fe400078e0202 */
.L_x_16:
[----:B------:R-:W1:Y:S01]  /*1300*/  LDCU UR4, c[0x0][0xb30] ;  /* 0x00016600ff0477ac */ /* 0x000e620008000800 */
[----:B------:R-:W2:Y:S08]  /*1310*/  S2UR UR37, SR_CgaCtaId ;  /* 0x00000000002579c3 */ /* 0x000eb00000008800 */
[----:B------:R-:W3:Y:S01]  /*1320*/  LDC R72, c[0x0][0xb24] ;  /* 0x0002c900ff487b82 */ /* 0x000ee20000000800 */
[----:B-1----:R-:W-:-:S09]  /*1330*/  UISETP.NE.AND UP1, UPT, UR4, 0x1, UPT ;  /* 0x000000010400788c */ /* 0x002fd2000bf25270 */
[----:B--2---:R-:W-:Y:S05]  /*1340*/  BRA.U UP1, `(.L_x_17) ;  /* 0x0000000101407547 */ /* 0x004fea000b800000 */
[----:B------:R-:W1:Y:S08]  /*1350*/  LDC.64 R4, c[0x0][0xb10] ;  /* 0x0002c400ff047b82 */ /* 0x000e700000000a00 */
[----:B------:R-:W2:Y:S08]  /*1360*/  LDC.64 R2, c[0x0][0xb18] ;  /* 0x0002c600ff027b82 */ /* 0x000eb00000000a00 */
[----:B------:R-:W4:Y:S08]  /*1370*/  LDC R6, c[0x0][0xb20] ;  /* 0x0002c800ff067b82 */ /* 0x000f300000000800 */
[----:B------:R-:W3:Y:S01]  /*1380*/  LDC R8, c[0x0][0xb0c] ;  /* 0x0002c300ff087b82 */ /* 0x000ee20000000800 */
[----:B-1----:R-:W-:-:S05]  /*1390*/  IMAD.HI.U32 R4, R21, R4, RZ ;  /* 0x0000000415047227 */ /* 0x002fca00078e00ff */
[----:B------:R-:W-:Y:S01]  /*13a0*/  SHF.R.U32.HI R4, RZ, R5, R4 ;  /* 0x00000005ff047219 */ /* 0x000fe20000011604 */
[----:B--2---:R-:W-:Y:S01]  /*13b0*/  IMAD.HI.U32 R3, R20, R3, RZ ;  /* 0x0000000314037227 */ /* 0x004fe200078e00ff */
[----:B------:R-:W-:-:S04]  /*13c0*/  ISETP.NE.AND P0, PT, R2, 0x1, PT ;  /* 0x000000010200780c */ /* 0x000fc80003f05270 */
[----:B----4-:R-:W-:-:S04]  /*13d0*/  SHF.R.U32.HI R3, RZ, R6, R3 ;  /* 0x00000006ff037219 */ /* 0x010fc80000011603 */
[----:B------:R-:W-:Y:S02]  /*13e0*/  SEL R3, R20, R3, !P0 ;  /* 0x0000000314037207 */ /* 0x000fe40004000000 */
[----:B---3--:R-:W-:-:S04]  /*13f0*/  ISETP.NE.AND P1, PT, R8, 0x1, PT ;  /* 0x000000010800780c */ /* 0x008fc80003f25270 */
[----:B------:R-:W-:-:S05]  /*1400*/  SEL R4, R21, R4, !P1 ;  /* 0x0000000415047207 */ /* 0x000fca0004800000 */
[----:B------:R-:W-:Y:S02]  /*1410*/  IMAD.IADD R5, R3, 0x1, -R4 ;  /* 0x0000000103057824 */ /* 0x000fe400078e0a04 */
[----:B------:R-:W-:Y:S02]  /*1420*/  IMAD.IADD R3, R4, 0x1, -R3 ;  /* 0x0000000104037824 */ /* 0x000fe400078e0a03 */
[----:B------:R-:W-:Y:S02]  /*1430*/  IMAD R21, R5, R8, R21 ;  /* 0x0000000805157224 */ /* 0x000fe400078e0215 */
[----:B------:R-:W-:-:S07]  /*1440*/  IMAD R20, R3, R2, R20 ;  /* 0x0000000203147224 */ /* 0x000fce00078e0214 */
.L_x_17:
[----:B------:R-:W-:Y:S01]  /*1450*/  BAR.SYNC.DEFER_BLOCKING 0x0 ;  /* 0x0000000000007b1d */ /* 0x000fe20000010000 */
[----:B------:R-:W-:Y:S01]  /*1460*/  UISETP.NE.AND UP1, UPT, UR8, 0x2, UPT ;  /* 0x000000020800788c */ /* 0x000fe2000bf25270 */
[----:B------:R-:W-:Y:S02]  /*1470*/  ISETP.NE.OR P5, PT, R0, 0x2, !P5 ;  /* 0x000000020000780c */ /* 0x000fe40006fa5670 */
[----:B------:R-:W-:-:S06]  /*1480*/  LOP3.LUT R2, R189, 0x1f, RZ, 0xc0, !PT ;  /* 0x0000001fbd027812 */ /* 0x000fcc00078ec0ff */
[----:B------:R-:W-:Y:S05]  /*1490*/  BRA.U UP1, `(.L_x_18) ;  /* 0x0000001501747547 */ /* 0x000fea000b800000 */
[----:B------:R-:W1:Y:S01]  /*14a0*/  LDCU UR13, c[0x0][0x38c] ;  /* 0x00007180ff0d77ac */ /* 0x000e620008000800 */
[----:B------:R-:W2:Y:S01]  /*14b0*/  LDC R9, c[0x0][0x370] ;  /* 0x0000dc00ff097b82 */ /* 0x000ea20000000800 */
[----:B------:R-:W-:Y:S01]  /*14c0*/  PLOP3.LUT P1, PT, PT, PT, UP2, 0x80, 0x8 ;  /* 0x000000000008781c */ /* 0x000fe20003f2f028 */
[----:B------:R-:W-:Y:S01]  /*14d0*/  IMAD.MOV.U32 R15, RZ, RZ, 0x1 ;  /* 0x00000001ff0f7424 */ /* 0x000fe200078e00ff */
[----:B------:R-:W-:Y:S01]  /*14e0*/  ISETP.EQ.OR P4, PT, R2, RZ, P5 ;  /* 0x000000ff0200720c */ /* 0x000fe20002f82670 */
[----:B------:R-:W-:Y:S01]  /*14f0*/  IMAD.MOV.U32 R14, RZ, RZ, RZ ;  /* 0x000000ffff0e7224 */ /* 0x000fe200078e00ff */
[----:B------:R-:W-:Y:S02]  /*1500*/  PLOP3.LUT P1, PT, P1, PT, PT, 0x8, 0x80 ;  /* 0x000000000080781c */ /* 0x000fe40000f2e170 */
[----:B------:R-:W-:Y:S01]  /*1510*/  CS2R R12, SRZ ;  /* 0x00000000000c7805 */ /* 0x000fe2000001ff00 */
[----:B------:R-:W-:Y:S01]  /*1520*/  IMAD.MOV.U32 R10, RZ, RZ, 0x1 ;  /* 0x00000001ff0a7424 */ /* 0x000fe200078e00ff */
[----:B------:R-:W4:Y:S01]  /*1530*/  LDC R0, c[0x0][0x374] ;  /* 0x0000dd00ff007b82 */ /* 0x000f220000000800 */
[----:B------:R-:W2:Y:S01]  /*1540*/  LDCU.64 UR22, c[0x0][0x348] ;  /* 0x00006900ff1677ac */ /* 0x000ea20008000a00 */
[----:B------:R-:W-:Y:S01]  /*1550*/  UMOV UR6, URZ ;  /* 0x000000ff00067c82 */ /* 0x000fe20008000000 */
[----:B-1----:R-:W-:-:S04]  /*1560*/  UIADD3 UR5, UPT, UPT, UR13, 0x3f, URZ ;  /* 0x0000003f0d057890 */ /* 0x002fc8000fffe0ff */
[----:B------:R-:W-:-:S04]  /*1570*/  USHF.R.S32.HI UR4, URZ, 0x1f, UR5 ;  /* 0x0000001fff047899 */ /* 0x000fc80008011405 */
[----:B------:R-:W-:-:S04]  /*1580*/  ULEA.HI UR4, UR4, UR5, URZ, 0x6 ;  /* 0x0000000504047291 */ /* 0x000fc8000f8f30ff */
[----:B------:R-:W-:Y:S02]  /*1590*/  USHF.R.S32.HI UR15, URZ, 0x6, UR4 ;  /* 0x00000006ff0f7899 */ /* 0x000fe40008011404 */
[----:B------:R-:W-:Y:S02]  /*15a0*/  UIADD3 UR4, UPT, UPT, UR13, -0x1, URZ ;  /* 0xffffffff0d047890 */ /* 0x000fe4000fffe0ff */
[----:B------:R-:W-:Y:S02]  /*15b0*/  UISETP.LT.U32.AND UP0, UPT, UR15, 0xc, UPT ;  /* 0x0000000c0f00788c */ /* 0x000fe4000bf01070 */
[----:B------:R-:W-:Y:S02]  /*15c0*/  UISETP.GE.U32.AND UP1, UPT, UR4, -0x7f, UPT ;  /* 0xffffff810400788c */ /* 0x000fe4000bf26070 */
[----:B------:R-:W-:Y:S02]  /*15d0*/  USEL UR14, UR15, 0xc, UP0 ;  /* 0x0000000c0f0e7887 */ /* 0x000fe40008000000 */
[----:B------:R-:W-:-:S02]  /*15e0*/  UIADD3 UR13, UPT, UPT, UR13, 0x7e, URZ ;  /* 0x0000007e0d0d7890 */ /* 0x000fc4000fffe0ff */
[----:B------:R-:W-:Y:S02]  /*15f0*/  UIADD3 UR5, UPT, UPT, UR14, -0x1, URZ ;  /* 0xffffffff0e057890 */ /* 0x000fe4000fffe0ff */
[----:B------:R-:W-:-:S03]  /*1600*/  UIADD3 UR7, UPT, UPT, UR15, -UR14, URZ ;  /* 0x8000000e0f077290 */ /* 0x000fc6000fffe0ff */
[----:B------:R-:W-:-:S04]  /*1610*/  @UP1 UIADD3 UR5, UPT, UPT, UR14, URZ, URZ ;  /* 0x000000ff0e051290 */ /* 0x000fc8000fffe0ff */
[----:B--2---:R-:W-:-:S12]  /*1620*/  UIADD3 UR5, UPT, UPT, UR5, 0x1, URZ ;  /* 0x0000000105057890 */ /* 0x004fd8000fffe0ff */
.L_x_36:
[----:B------:R-:W-:Y:S01]  /*1630*/  UISETP.NE.AND UP0, UPT, UR37, URZ, UPT ;  /* 0x000000ff2500728c */ /* 0x000fe2000bf05270 */
[----:B------:R-:W1:Y:S08]  /*1640*/  S2UR UR37, SR_CgaCtaId ;  /* 0x00000000002579c3 */ /* 0x000e700000008800 */
[----:B------:R-:W-:Y:S05]  /*1650*/  BRA.U UP0, `(.L_x_19) ;  /* 0x0000000100347547 */ /* 0x000fea000b800000 */
[----:B------:R-:W2:Y:S01]  /*1660*/  S2R R2, SR_CgaCtaId ;  /* 0x0000000000027919 */ /* 0x000ea20000008800 */
[----:B------:R-:W-:-:S04]  /*1670*/  MOV R3, 0x400 ;  /* 0x0000040000037802 */ /* 0x000fc80000000f00 */
[----:B--2---:R-:W-:Y:S02]  /*1680*/  LEA R3, R2, R3, 0x18 ;  /* 0x0000000302037211 */ /* 0x004fe400078ec0ff */
[----:B------:R-:W-:-:S03]  /*1690*/  SHF.L.U32 R2, R10, 0x1f, RZ ;  /* 0x0000001f0a027819 */ /* 0x000fc600000006ff */
[----:B------:R-:W-:-:S04]  /*16a0*/  IMAD R3, R12, 0x8, R3 ;  /* 0x000000080c037824 */ /* 0x000fc800078e0203 */
[----:B------:R-:W2:Y:S02]  /*16b0*/  SYNCS.PHASECHK.TRANS64.TRYWAIT P0, [R3+URZ+0x160], R2 ;  /* 0x00016002030075a7 */ /* 0x000ea400080011ff */
[----:B--2---:R-:W-:Y:S05]  /*16c0*/  @!P0 BRA `(.L_x_20) ;  /* 0x0000006c00fc8947 */ /* 0x004fea0003800000 */
.L_x_115:
[----:B------:R-:W-:Y:S01]  /*16d0*/  VIADD R12, R12, 0x1 ;  /* 0x000000010c0c7836 */ /* 0x000fe20000000000 */
[----:B------:R2:W-:Y:S04]  /*16e0*/  SYNCS.ARRIVE.TRANS64.A1T0 RZ, [R3+URZ+0x150], RZ ;  /* 0x000150ff03ff79a7 */ /* 0x0005e800081000ff */
[----:B------:R-:W-:-:S04]  /*16f0*/  ISETP.NE.AND P0, PT, R12, 0x2, PT ;  /* 0x000000020c00780c */ /* 0x000fc80003f05270 */
[----:B------:R-:W-:Y:S02]  /*1700*/  SEL R12, R12, RZ, P0 ;  /* 0x000000ff0c0c7207 */ /* 0x000fe40000000000 */
[----:B--2---:R-:W-:-:S04]  /*1710*/  SEL R3, RZ, 0x1, P0 ;  /* 0x00000001ff037807 */ /* 0x004fc80000000000 */
[----:B------:R-:W-:-:S07]  /*1720*/  LOP3.LUT R10, R10, R3, RZ, 0x3c, !PT ;  /* 0x000000030a0a7212 */ /* 0x000fce00078e3cff */
.L_x_19:
[----:B------:R-:W-:Y:S01]  /*1730*/  UMOV UR4, 0x400 ;  /* 0x0000040000047882 */ /* 0x000fe20000000000 */
[----:B------:R-:W-:Y:S01]  /*1740*/  SHF.L.U32 R2, R15, 0x1f, RZ ;  /* 0x0000001f0f027819 */ /* 0x000fe200000006ff */
[----:B-1----:R-:W-:Y:S01]  /*1750*/  ULEA UR4, UR37, UR4, 0x18 ;  /* 0x0000000425047291 */ /* 0x002fe2000f8ec0ff */
[----:B------:R-:W-:Y:S01]  /*1760*/  R2UR UR35, R21 ;  /* 0x00000000152372ca */ /* 0x000fe200000e0000 */
[----:B------:R-:W-:Y:S01]  /*1770*/  UISETP.GE.U32.AND UP0, UPT, UR13, 0x7f, UPT ;  /* 0x0000007f0d00788c */ /* 0x000fe2000bf06070 */
[----:B------:R-:W-:Y:S01]  /*1780*/  R2UR UR11, R20 ;  /* 0x00000000140b72ca */ /* 0x000fe200000e0000 */
[----:B------:R-:W-:Y:S01]  /*1790*/  ULEA UR8, UR6, UR4, 0x3 ;  /* 0x0000000406087291 */ /* 0x000fe2000f8e18ff */
[----:B------:R-:W-:-:S08]  /*17a0*/  UMOV UR24, URZ ;  /* 0x000000ff00187c82 */ /* 0x000fd00008000000 */
[----:B------:R1:W2:Y:S01]  /*17b0*/  SYNCS.PHASECHK.TRANS64.TRYWAIT P0, [UR8+0x60], R2 ;  /* 0x00006002ff0075a7 */ /* 0x0002a20008001108 */
[----:B------:R-:W-:Y:S02]  /*17c0*/  USHF.L.U32 UR35, UR35, 0x7, URZ ;  /* 0x0000000723237899 */ /* 0x000fe400080006ff */
[----:B------:R-:W-:Y:S01]  /*17d0*/  USHF.L.U32 UR11, UR11, 0x7, URZ ;  /* 0x000000070b0b7899 */ /* 0x000fe200080006ff */
[----:B------:R-:W-:Y:S11]  /*17e0*/  BRA.U !UP0, `(.L_x_21) ;  /* 0x0000000108a47547 */ /* 0x000ff6000b800000 */
[----:B------:R-:W-:Y:S01]  /*17f0*/  UMOV UR16, URZ ;  /* 0x000000ff00107c82 */ /* 0x000fe20008000000 */
[----:B------:R-:W-:-:S05]  /*1800*/  UMOV UR17, UR6 ;  /* 0x0000000600117c82 */ /* 0x000fca0008000000 */
.L_x_26:
[----:B-1----:R-:W-:Y:S01]  /*1810*/  ULEA UR33, UR17, UR4, 0x3 ;  /* 0x0000000411217291 */ /* 0x002fe2000f8e18ff */
[----:B--2---:R-:W-:Y:S01]  /*1820*/  @!P5 MOV R3, 0x4000 ;  /* 0x000040000003d802 */ /* 0x004fe20000000f00 */
[----:B--2---:R-:W-:Y:S10]  /*1830*/  @P0 BRA `(.L_x_22) ;  /* 0x00000000000c0947 */ /* 0x004ff40003800000 */
[----:B------:R-:W-:-:S04]  /*1840*/  SHF.L.U32 R5, R15, 0x1f, RZ ;  /* 0x0000001f0f057819 */ /* 0x000fc800000006ff */
[----:B------:R-:W2:Y:S02]  /*1850*/  SYNCS.PHASECHK.TRANS64.TRYWAIT P0, [UR33+0x60], R5 ;  /* 0x00006005ff0075a7 */ /* 0x000ea40008001121 */
[----:B--2---:R-:W-:Y:S05]  /*1860*/  @!P0 BRA `(.L_x_23) ;  /* 0x0000006c00a88947 */ /* 0x004fea0003800000 */
.L_x_22:
[----:B------:R2:W-:Y:S01]  /*1870*/  @!P5 SYNCS.ARRIVE.TRANS64 RZ, [UR33], R3 ;  /* 0x00000003ffffd9a7 */ /* 0x0005e20008000021 */
[----:B------:R-:W-:Y:S04]  /*1880*/  BSSY.RECONVERGENT B0, `(.L_x_24) ;  /* 0x0000003000007945 */ /* 0x000fe80003800200 */
[----:B------:R-:W-:Y:S05]  /*1890*/  @P4 BRA `(.L_x_25) ;  /* 0x0000000000044947 */ /* 0x000fea0003800000 */
[----:B------:R-:W-:Y:S05]  /*18a0*/  BPT.TRAP 0x1 ;  /* 0x000000040000795c */ /* 0x000fea0000300000 */
.L_x_25:
[----:B------:R-:W-:Y:S05]  /*18b0*/  BSYNC.RECONVERGENT B0 ;  /* 0x0000000000007941 */ /* 0x000fea0003800200 */
.L_x_24:
[----:B------:R-:W-:Y:S02]  /*18c0*/  UIADD3 UR6, UPT, UPT, UR17, 0x1, URZ ;  /* 0x0000000111067890 */ /* 0x000fe4000fffe0ff */
[----:B------:R-:W-:Y:S02]  /*18d0*/  UIADD3 UR26, UP1, UPT, UR22, 0x80, URZ ;  /* 0x00000080161a7890 */ /* 0x000fe4000ff3e0ff */
[----:B------:R-:W-:Y:S02]  /*18e0*/  UISETP.NE.AND UP0, UPT, UR6, 0xc, UPT ;  /* 0x0000000c0600788c */ /* 0x000fe4000bf05270 */
[----:B------:R-:W-:Y:S02]  /*18f0*/  USHF.L.U32 UR34, UR16, 0x6, URZ ;  /* 0x0000000610227899 */ /* 0x000fe400080006ff */
[----:B------:R-:W-:Y:S02]  /*1900*/  USEL UR9, URZ, 0x1, UP0 ;  /* 0x00000001ff097887 */ /* 0x000fe40008000000 */
[----:B------:R-:W-:-:S02]  /*1910*/  USEL UR6, UR6, URZ, UP0 ;  /* 0x000000ff06067287 */ /* 0x000fc40008000000 */
[----:B------:R-:W-:Y:S02]  /*1920*/  UIADD3 UR20, UP0, UPT, UR22, 0x180, URZ ;  /* 0x0000018016147890 */ /* 0x000fe4000ff1e0ff */
[----:B------:R-:W-:Y:S01]  /*1930*/  ULEA UR8, UR6, UR4, 0x3 ;  /* 0x0000000406087291 */ /* 0x000fe2000f8e18ff */
[----:B------:R-:W-:Y:S01]  /*1940*/  LOP3.LUT R15, R15, UR9, RZ, 0x3c, !PT ;  /* 0x000000090f0f7c12 */ /* 0x000fe2000f8e3cff */
[----:B------:R-:W-:Y:S02]  /*1950*/  UIADD3.X UR27, UPT, UPT, URZ, UR23, URZ, UP1, !UPT ;  /* 0x00000017ff1b7290 */ /* 0x000fe40008ffe4ff */
[----:B------:R-:W-:Y:S01]  /*1960*/  UIADD3.X UR21, UPT, UPT, URZ, UR23, URZ, UP0, !UPT ;  /* 0x00000017ff157290 */ /* 0x000fe200087fe4ff */
[----:B-1----:R-:W-:Y:S01]  /*1970*/  SHF.L.U32 R2, R15, 0x1f, RZ ;  /* 0x0000001f0f027819 */ /* 0x002fe200000006ff */
[----:B------:R-:W-:Y:S01]  /*1980*/  UMOV UR18, 0x0 ;  /* 0x0000000000127882 */ /* 0x000fe20000000000 */
[----:B------:R-:W-:Y:S01]  /*1990*/  UMOV UR19, 0x10000000 ;  /* 0x1000000000137882 */ /* 0x000fe20000000000 */
[----:B------:R-:W-:Y:S01]  /*19a0*/  UMOV UR12, UR36 ;  /* 0x00000024000c7c82 */ /* 0x000fe20008000000 */
[----:B------:R1:W1:Y:S01]  /*19b0*/  SYNCS.PHASECHK.TRANS64.TRYWAIT P0, [UR8+0x60], R2 ;  /* 0x00006002ff0075a7 */ /* 0x0002620008001108 */
[----:B------:R-:W-:Y:S01]  /*19c0*/  ULEA UR8, UR17, UR4, 0xd ;  /* 0x0000000411087291 */ /* 0x000fe2000f8e68ff */
[----:B------:R-:W-:Y:S01]  /*19d0*/  UMOV UR9, UR33 ;  /* 0x0000002100097c82 */ /* 0x000fe20008000000 */
[----:B------:R-:W-:-:S02]  /*19e0*/  UMOV UR10, UR34 ;  /* 0x00000022000a7c82 */ /* 0x000fc40008000000 */
[----:B------:R-:W-:Y:S02]  /*19f0*/  UIADD3 UR32, UPT, UPT, UR8, 0x8400, URZ ;  /* 0x0000840008207890 */ /* 0x000fe4000fffe0ff */
[----:B------:R-:W-:Y:S02]  /*1a00*/  UIADD3 UR8, UPT, UPT, UR8, 0x20400, URZ ;  /* 0x0002040008087890 */ /* 0x000fe4000fffe0ff */
[----:B------:R-:W-:Y:S01]  /*1a10*/  UIADD3 UR16, UPT, UPT, UR16, 0x1, URZ ;  /* 0x0000000110107890 */ /* 0x000fe2000fffe0ff */
[----:B------:R-:W-:Y:S01]  /*1a20*/  UMOV UR24, UR5 ;  /* 0x0000000500187c82 */ /* 0x000fe20008000000 */
[----:B------:R-:W-:Y:S02]  /*1a30*/  UMOV UR17, UR6 ;  /* 0x0000000600117c82 */ /* 0x000fe40008000000 */
[----:B------:R-:W-:Y:S01]  /*1a40*/  UISETP.NE.AND UP0, UPT, UR16, UR5, UPT ;  /* 0x000000051000728c */ /* 0x000fe2000bf05270 */
[----:B------:R1:W-:Y:S02]  /*1a50*/  UTMALDG.3D [UR32], [UR26], desc[UR18] ;  /* 0x000012201a0075b4 */ /* 0x0003e40008011000 */
[----:B------:R1:W-:Y:S06]  /*1a60*/  UTMALDG.3D [UR8], [UR20], desc[UR18] ;  /* 0x00001208140075b4 */ /* 0x0003ec0008011000 */
[----:B------:R-:W-:Y:S05]  /*1a70*/  BRA.U UP0, `(.L_x_26) ;  /* 0xfffffffd00647547 */ /* 0x000fea000b83ffff */
.L_x_21:
[----:B-1----:R-:W-:Y:S01]  /*1a80*/  ULEA UR8, UR6, UR4, 0x3 ;  /* 0x0000000406087291 */ /* 0x002fe2000f8e18ff */
[----:B------:R-:W-:Y:S01]  /*1a90*/  SHF.L.U32 R2, R15, 0x1f, RZ ;  /* 0x0000001f0f027819 */ /* 0x000fe200000006ff */
[----:B------:R-:W-:Y:S01]  /*1aa0*/  @!P1 SYNCS.ARRIVE.TRANS64.A1T0 RZ, [UR4+0xe8], RZ ;  /* 0x0000e8ffffff99a7 */ /* 0x000fe20008100004 */
[----:B------:R-:W-:-:S06]  /*1ab0*/  UISETP.GT.AND UP0, UPT, UR15, UR14, UPT ;  /* 0x0000000e0f00728c */ /* 0x000fcc000bf04270 */
[----:B--2---:R1:W2:Y:S03]  /*1ac0*/  SYNCS.PHASECHK.TRANS64.TRYWAIT P0, [UR8+0x60], R2 ;  /* 0x00006002ff0075a7 */ /* 0x0042a60008001108 */
[----:B------:R-:W-:Y:S05]  /*1ad0*/  BRA.U !UP0, `(.L_x_27) ;  /* 0x0000000108a87547 */ /* 0x000fea000b800000 */
[----:B------:R-:W-:Y:S01]  /*1ae0*/  UIADD3 UR21, UPT, UPT, UR7, UR24, URZ ;  /* 0x0000001807157290 */ /* 0x000fe2000fffe0ff */
[----:B------:R-:W-:-:S11]  /*1af0*/  UMOV UR25, UR6 ;  /* 0x0000000600197c82 */ /* 0x000fd60008000000 */
.L_x_32:
[----:B-1----:R-:W-:Y:S01]  /*1b00*/  ULEA UR17, UR25, UR4, 0x3 ;  /* 0x0000000419117291 */ /* 0x002fe2000f8e18ff */
[----:B--2---:R-:W-:Y:S01]  /*1b10*/  @!P5 MOV R3, 0x4000 ;  /* 0x000040000003d802 */ /* 0x004fe20000000f00 */
[----:B--2---:R-:W-:Y:S10]  /*1b20*/  @P0 BRA `(.L_x_28) ;  /* 0x00000000000c0947 */ /* 0x004ff40003800000 */
[----:B------:R-:W-:-:S04]  /*1b30*/  SHF.L.U32 R5, R15, 0x1f, RZ ;  /* 0x0000001f0f057819 */ /* 0x000fc800000006ff */
[----:B------:R-:W2:Y:S02]  /*1b40*/  SYNCS.PHASECHK.TRANS64.TRYWAIT P0, [UR17+0x60], R5 ;  /* 0x00006005ff0075a7 */ /* 0x000ea40008001111 */
[----:B--2---:R-:W-:Y:S05]  /*1b50*/  @!P0 BRA `(.L_x_29) ;  /* 0x0000006c00048947 */ /* 0x004fea0003800000 */
.L_x_28:
[----:B------:R2:W-:Y:S01]  /*1b60*/  @!P5 SYNCS.ARRIVE.TRANS64 RZ, [UR17], R3 ;  /* 0x00000003ffffd9a7 */ /* 0x0005e20008000011 */
[----:B------:R-:W-:Y:S04]  /*1b70*/  BSSY.RECONVERGENT B0, `(.L_x_30) ;  /* 0x0000003000007945 */ /* 0x000fe80003800200 */
[----:B------:R-:W-:Y:S05]  /*1b80*/  @P4 BRA `(.L_x_31) ;  /* 0x0000000000044947 */ /* 0x000fea0003800000 */
[----:B------:R-:W-:Y:S05]  /*1b90*/  BPT.TRAP 0x1 ;  /* 0x000000040000795c */ /* 0x000fea0000300000 */
.L_x_31:
[----:B------:R-:W-:Y:S05]  /*1ba0*/  BSYNC.RECONVERGENT B0 ;  /* 0x0000000000007941 */ /* 0x000fea0003800200 */
.L_x_30:
        /* <DEDUP_REMOVED lines=20> */
[----:B------:R-:W-:Y:S01]  /*1cf0*/  UIADD3 UR8, UPT, UPT, UR8, 0x20400, URZ ;  /* 0x0002040008087890 */ /* 0x000fe2000fffe0ff */
[----:B------:R-:W-:Y:S01]  /*1d00*/  UMOV UR9, UR17 ;  /* 0x0000001100097c82 */ /* 0x000fe20008000000 */
[----:B------:R-:W-:Y:S01]  /*1d10*/  UMOV UR10, UR18 ;  /* 0x00000012000a7c82 */ /* 0x000fe20008000000 */
[----:B------:R-:W-:Y:S01]  /*1d20*/  UIADD3 UR24, UPT, UPT, UR24, 0x1, URZ ;  /* 0x0000000118187890 */ /* 0x000fe2000fffe0ff */
[----:B------:R-:W-:-:S03]  /*1d30*/  UMOV UR25, UR6 ;  /* 0x0000000600197c82 */ /* 0x000fc60008000000 */
[----:B------:R1:W-:Y:S01]  /*1d40*/  UTMALDG.3D [UR16], [UR30], desc[UR26] ;  /* 0x00001a101e0075b4 */ /* 0x0003e20008011000 */
[----:B------:R-:W-:Y:S01]  /*1d50*/  UISETP.NE.AND UP0, UPT, UR24, UR21, UPT ;  /* 0x000000151800728c */ /* 0x000fe2000bf05270 */
[----:B------:R1:W-:Y:S08]  /*1d60*/  UTMALDG.3D [UR8], [UR28], desc[UR26] ;  /* 0x00001a081c0075b4 */ /* 0x0003f00008011000 */
[----:B------:R-:W-:Y:S05]  /*1d70*/  BRA.U UP0, `(.L_x_32) ;  /* 0xfffffffd00607547 */ /* 0x000fea000b83ffff */
.L_x_27:
[C---:B-1----:R-:W-:Y:S01]  /*1d80*/  LEA R2, R14.reuse, UR4, 0x3 ;  /* 0x000000040e027c11 */ /* 0x042fe2000f8e18ff */
[----:B------:R-:W-:Y:S01]  /*1d90*/  NOP ;  /* 0x0000000000007918 */ /* 0x000fe20000000000 */
[----:B--2---:R-:W-:Y:S02]  /*1da0*/  SHF.L.U32 R3, R13, 0x1f, RZ ;  /* 0x0000001f0d037819 */ /* 0x004fe400000006ff */
[----:B------:R-:W-:Y:S02]  /*1db0*/  LEA R4, R14, UR4, 0x4 ;  /* 0x000000040e047c11 */ /* 0x000fe4000f8e20ff */
[----:B------:R-:W1:Y:S02]  /*1dc0*/  SYNCS.PHASECHK.TRANS64.TRYWAIT P0, [R2+URZ+0xf0], R3 ;  /* 0x0000f003020075a7 */ /* 0x000e6400080011ff */
[----:B-1----:R-:W-:Y:S05]  /*1dd0*/  @!P0 BRA `(.L_x_33) ;  /* 0x00000068007c8947 */ /* 0x002fea0003800000 */
.L_x_118:
[----:B------:R-:W2:Y:S01]  /*1de0*/  LDS.128 R4, [R4+0x180] ;  /* 0x0001800004047984 */ /* 0x000ea20000000c00 */
[----:B---3--:R-:W-:Y:S01]  /*1df0*/  ISETP.GE.AND P0, PT, R72, 0x1, PT ;  /* 0x000000014800780c */ /* 0x008fe20003f06270 */
[----:B-1----:R-:W-:Y:S01]  /*1e00*/  VIADD R2, R2, 0x100 ;  /* 0x0000010002027836 */ /* 0x002fe20000000000 */
[----:B------:R-:W-:Y:S01]  /*1e10*/  @!PT LDS RZ, [RZ] ;  /* 0x00000000fffff984 */ /* 0x000fe20000000800 */
[----:B------:R-:W-:Y:S01]  /*1e20*/  @!PT LDS RZ, [RZ] ;  /* 0x00000000fffff984 */ /* 0x000fe20000000800 */
[----:B------:R-:W-:Y:S01]  /*1e30*/  @!PT LDS RZ, [RZ] ;  /* 0x00000000fffff984 */ /* 0x000fe20000000800 */
[----:B------:R-:W-:Y:S01]  /*1e40*/  @!PT LDS RZ, [RZ] ;  /* 0x00000000fffff984 */ /* 0x000fe20000000800 */
[----:B------:R1:W-:Y:S06]  /*1e50*/  MEMBAR.ALL.CTA ;  /* 0x0000000000007992 */ /* 0x0003ec0000008000 */
[----:B-1----:R-:W1:Y:S01]  /*1e60*/  FENCE.VIEW.ASYNC.S ;  /* 0x00000000000073c6 */ /* 0x002e620000000000 */
[----:B------:R-:W-:-:S04]  /*1e70*/  PRMT R2, RZ, 0x654, R2 ;  /* 0x00000654ff027816 */ /* 0x000fc80000000002 */
[----:B-1----:R1:W-:Y:S01]  /*1e80*/  SYNCS.ARRIVE.TRANS64.RED.A1T0 RZ, [R2+URZ], RZ ;  /* 0x000000ff02ff79a7 */ /* 0x0023e200081004ff */
[----:B--2---:R-:W-:-:S13]  /*1e90*/  LOP3.LUT P2, RZ, R6, 0x1, RZ, 0xc0, !PT ;  /* 0x0000000106ff7812 */ /* 0x004fda000784c0ff */
[----:B------:R-:W-:Y:S01]  /*1ea0*/  @P2 SHF.R.U32.HI R3, RZ, 0x10, R5 ;  /* 0x00000010ff032819 */ /* 0x000fe20000011605 */
[----:B------:R-:W-:Y:S01]  /*1eb0*/  VOTEU.ANY UP0, P2 ;  /* 0x0000000000ff7886 */ /* 0x000fe20001000100 */
[----:B------:R-:W-:Y:S02]  /*1ec0*/  @P2 MOV R11, R4 ;  /* 0x00000004000b2202 */ /* 0x000fe40000000f00 */
[----:B------:R-:W-:Y:S02]  /*1ed0*/  @P2 R2UR.BROADCAST UR8, R3 ;  /* 0x00000000030822ca */ /* 0x000fe400008e0000 */
[----:B------:R-:W-:-:S11]  /*1ee0*/  @P2 LOP3.LUT R8, R5, 0xffff, RZ, 0xc0, !PT ;  /* 0x0000ffff05082812 */ /* 0x000fd600078ec0ff */
[----:B------:R-:W-:Y:S01]  /*1ef0*/  @UP0 UMOV UR36, UR8 ;  /* 0x0000000800240c82 */ /* 0x000fe20008000000 */
[----:B-1----:R-:W-:Y:S05]  /*1f00*/  @!P0 BRA `(.L_x_34) ;  /* 0x0000000000b88947 */ /* 0x002fea0003800000 */
[----:B------:R-:W4:Y:S01]  /*1f10*/  LDC.64 R4, c[0x0][0xb18] ;  /* 0x0002c600ff047b82 */ /* 0x000f220000000a00 */
[----:B------:R-:W-:-:S07]  /*1f20*/  ISETP.NE.AND P3, PT, R72, 0x1, PT ;  /* 0x000000014800780c */ /* 0x000fce0003f65270 */
[----:B------:R-:W1:Y:S08]  /*1f30*/  LDC.64 R6, c[0x0][0xb10] ;  /* 0x0002c400ff067b82 */ /* 0x000e700000000a00 */
[----:B------:R-:W2:Y:S08]  /*1f40*/  LDC R16, c[0x0][0xb20] ;  /* 0x0002c800ff107b82 */ /* 0x000eb00000000800 */
[----:B------:R-:W3:Y:S01]  /*1f50*/  LDC R18, c[0x0][0xb0c] ;  /* 0x0002c300ff127b82 */ /* 0x000ee20000000800 */
[----:B----4-:R-:W-:Y:S01]  /*1f60*/  IMAD.HI.U32 R17, R0, R5, RZ ;  /* 0x0000000500117227 */ /* 0x010fe200078e00ff */
[----:B------:R-:W-:-:S03]  /*1f70*/  ISETP.NE.AND P0, PT, R4, 0x1, PT ;  /* 0x000000010400780c */ /* 0x000fc60003f05270 */
[----:B------:R-:W-:-:S03]  /*1f80*/  IMAD.HI.U32 R5, R8, R5, RZ ;  /* 0x0000000508057227 */ /* 0x000fc600078e00ff */
[----:B------:R-:W4:Y:S01]  /*1f90*/  LDC.64 R2, c[0x0][0xb28] ;  /* 0x0002ca00ff027b82 */ /* 0x000f220000000a00 */
[----:B-1----:R-:W-:-:S04]  /*1fa0*/  IMAD.HI.U32 R20, R9, R6, RZ ;  /* 0x0000000609147227 */ /* 0x002fc800078e00ff */
[----:B------:R-:W-:Y:S01]  /*1fb0*/  IMAD.HI.U32 R22, R11, R6, RZ ;  /* 0x000000060b167227 */ /* 0x000fe200078e00ff */
[----:B------:R-:W-:Y:S02]  /*1fc0*/  SHF.R.U32.HI R20, RZ, R7, R20 ;  /* 0x00000007ff147219 */ /* 0x000fe40000011614 */
[-C--:B--2---:R-:W-:Y:S02]  /*1fd0*/  SHF.R.U32.HI R17, RZ, R16.reuse, R17 ;  /* 0x00000010ff117219 */ /* 0x084fe40000011611 */
[----:B------:R-:W-:Y:S02]  /*1fe0*/  SHF.R.U32.HI R5, RZ, R16, R5 ;  /* 0x00000010ff057219 */ /* 0x000fe40000011605 */
[----:B------:R-:W-:Y:S02]  /*1ff0*/  SEL R17, R0, R17, !P0 ;  /* 0x0000001100117207 */ /* 0x000fe40004000000 */
[----:B------:R-:W-:Y:S02]  /*2000*/  SHF.R.U32.HI R22, RZ, R7, R22 ;  /* 0x00000007ff167219 */ /* 0x000fe40000011616 */
[----:B---3--:R-:W-:-:S02]  /*2010*/  ISETP.NE.AND P1, PT, R18, 0x1, PT ;  /* 0x000000011200780c */ /* 0x008fc40003f25270 */
[----:B------:R-:W-:Y:S02]  /*2020*/  SEL R5, R8, R5, !P0 ;  /* 0x0000000508057207 */ /* 0x000fe40004000000 */
[----:B------:R-:W-:Y:S02]  /*2030*/  SEL R19, R9, R20, !P1 ;  /* 0x0000001409137207 */ /* 0x000fe40004800000 */
[----:B------:R-:W-:Y:S01]  /*2040*/  SEL R7, R11, R22, !P1 ;  /* 0x000000160b077207 */ /* 0x000fe20004800000 */
[----:B----4-:R-:W-:-:S04]  /*2050*/  IMAD.HI.U32 R20, R17, R2, RZ ;  /* 0x0000000211147227 */ /* 0x010fc800078e00ff */
[----:B------:R-:W-:Y:S01]  /*2060*/  IMAD.HI.U32 R6, R19, R2, RZ ;  /* 0x0000000213067227 */ /* 0x000fe200078e00ff */
[----:B------:R-:W-:-:S04]  /*2070*/  @P3 SHF.R.U32.HI R17, RZ, R3, R20 ;  /* 0x00000003ff113219 */ /* 0x000fc80000011614 */
[----:B------:R-:W-:Y:S01]  /*2080*/  @P3 SHF.R.U32.HI R19, RZ, R3, R6 ;  /* 0x00000003ff133219 */ /* 0x000fe20000011606 */
[----:B------:R-:W-:-:S04]  /*2090*/  IMAD R17, R72, R17, RZ ;  /* 0x0000001148117224 */ /* 0x000fc800078e02ff */
[----:B------:R-:W-:Y:S01]  /*20a0*/  IMAD R6, R72, R19, RZ ;  /* 0x0000001348067224 */ /* 0x000fe200078e02ff */
[C---:B------:R-:W-:Y:S02]  /*20b0*/  ISETP.GE.AND P0, PT, R5.reuse, R17, PT ;  /* 0x000000110500720c */ /* 0x040fe40003f06270 */
[----:B------:R-:W-:Y:S02]  /*20c0*/  IADD3 R17, PT, PT, -R5, RZ, RZ ;  /* 0x000000ff05117210 */ /* 0x000fe40007ffe1ff */
[----:B------:R-:W-:Y:S01]  /*20d0*/  ISETP.GE.OR P0, PT, R7, R6, P0 ;  /* 0x000000060700720c */ /* 0x000fe20000706670 */
[----:B------:R-:W-:-:S04]  /*20e0*/  IMAD.HI.U32 R6, R5, R2, RZ ;  /* 0x0000000205067227 */ /* 0x000fc800078e00ff */
[----:B------:R-:W-:Y:S01]  /*20f0*/  IMAD R8, R4, R17, R8 ;  /* 0x0000001104087224 */ /* 0x000fe200078e0208 */
[----:B------:R-:W-:-:S04]  /*2100*/  SHF.R.U32.HI R6, RZ, R3, R6 ;  /* 0x00000003ff067219 */ /* 0x000fc80000011606 */
[----:B------:R-:W-:-:S03]  /*2110*/  SEL R6, R5, R6, !P3 ;  /* 0x0000000605067207 */ /* 0x000fc60005800000 */
[----:B------:R-:W-:-:S04]  /*2120*/  @!P0 IMAD.HI.U32 R16, R7, R2, RZ ;  /* 0x0000000207108227 */ /* 0x000fc800078e00ff */
[----:B------:R-:W-:Y:S01]  /*2130*/  IMAD.MOV R2, RZ, RZ, -R6 ;  /* 0x000000ffff027224 */ /* 0x000fe200078e0a06 */
[----:B------:R-:W-:-:S03]  /*2140*/  @!P0 SHF.R.U32.HI R16, RZ, R3, R16 ;  /* 0x00000003ff108219 */ /* 0x000fc60000011610 */
[----:B------:R-:W-:Y:S01]  /*2150*/  IMAD R2, R72, R2, R5 ;  /* 0x0000000248027224 */ /* 0x000fe200078e0205 */
        /* <DEDUP_REMOVED lines=9> */
.L_x_34:
[----:B------:R-:W1:Y:S02]  /*21f0*/  LDCU UR8, c[0x0][0xb30] ;  /* 0x00016600ff0877ac */ /* 0x000e640008000800 */
[----:B-1----:R-:W-:-:S09]  /*2200*/  UISETP.NE.AND UP0, UPT, UR8, 0x1, UPT ;  /* 0x000000010800788c */ /* 0x002fd2000bf05270 */
[----:B------:R-:W-:Y:S05]  /*2210*/  BRA.U UP0, `(.L_x_35) ;  /* 0x0000000100407547 */ /* 0x000fea000b800000 */
[----:B------:R-:W1:Y:S08]  /*2220*/  LDC.64 R4, c[0x0][0xb10] ;  /* 0x0002c400ff047b82 */ /* 0x000e700000000a00 */
[----:B------:R-:W2:Y:S08]  /*2230*/  LDC.64 R2, c[0x0][0xb18] ;  /* 0x0002c600ff027b82 */ /* 0x000eb00000000a00 */
[----:B------:R-:W3:Y:S08]  /*2240*/  LDC R6, c[0x0][0xb20] ;  /* 0x0002c800ff067b82 */ /* 0x000ef00000000800 */
[----:B------:R-:W4:Y:S01]  /*2250*/  LDC R16, c[0x0][0xb0c] ;  /* 0x0002c300ff107b82 */ /* 0x000f220000000800 */
[----:B-1----:R-:W-:-:S05]  /*2260*/  IMAD.HI.U32 R4, R11, R4, RZ ;  /* 0x000000040b047227 */ /* 0x002fca00078e00ff */
[----:B------:R-:W-:Y:S01]  /*2270*/  SHF.R.U32.HI R4, RZ, R5, R4 ;  /* 0x00000005ff047219 */ /* 0x000fe20000011604 */
[----:B--2---:R-:W-:Y:S01]  /*2280*/  IMAD.HI.U32 R3, R8, R3, RZ ;  /* 0x0000000308037227 */ /* 0x004fe200078e00ff */
[----:B------:R-:W-:-:S04]  /*2290*/  ISETP.NE.AND P0, PT, R2, 0x1, PT ;  /* 0x000000010200780c */ /* 0x000fc80003f05270 */
[----:B---3--:R-:W-:-:S04]  /*22a0*/  SHF.R.U32.HI R3, RZ, R6, R3 ;  /* 0x00000006ff037219 */ /* 0x008fc80000011603 */
[----:B------:R-:W-:Y:S02]  /*22b0*/  SEL R3, R8, R3, !P0 ;  /* 0x0000000308037207 */ /* 0x000fe40004000000 */
[----:B----4-:R-:W-:-:S04]  /*22c0*/  ISETP.NE.AND P1, PT, R16, 0x1, PT ;  /* 0x000000011000780c */ /* 0x010fc80003f25270 */
[----:B------:R-:W-:-:S05]  /*22d0*/  SEL R4, R11, R4, !P1 ;  /* 0x000000040b047207 */ /* 0x000fca0004800000 */
[----:B------:R-:W-:Y:S02]  /*22e0*/  IMAD.IADD R5, R3, 0x1, -R4 ;  /* 0x0000000103057824 */ /* 0x000fe400078e0a04 */
[----:B------:R-:W-:Y:S02]  /*22f0*/  IMAD.IADD R3, R4, 0x1, -R3 ;  /* 0x0000000104037824 */ /* 0x000fe400078e0a03 */
[----:B------:R-:W-:Y:S02]  /*2300*/  IMAD R11, R5, R16, R11 ;  /* 0x00000010050b7224 */ /* 0x000fe400078e020b */
[----:B------:R-:W-:-:S07]  /*2310*/  IMAD R8, R3, R2, R8 ;  /* 0x0000000203087224 */ /* 0x000fce00078e0208 */
.L_x_35:
[----:B------:R-:W-:Y:S01]  /*2320*/  VIADD R14, R14, 0x1 ;  /* 0x000000010e0e7836 */ /* 0x000fe20000000000 */
[----:B------:R-:W-:Y:S01]  /*2330*/  PLOP3.LUT P1, PT, PT, PT, PT, 0x80, 0x8 ;  /* 0x000000000008781c */ /* 0x000fe20003f2f070 */
[----:B------:R-:W-:Y:S02]  /*2340*/  IMAD.IADD R21, R11, 0x1, R170 ;  /* 0x000000010b157824 */ /* 0x000fe400078e02aa */
[----:B------:R-:W-:Y:S01]  /*2350*/  IMAD.IADD R20, R8, 0x1, R147 ;  /* 0x0000000108147824 */ /* 0x000fe200078e0293 */
[----:B------:R-:W-:-:S04]  /*2360*/  ISETP.NE.AND P0, PT, R14, 0x2, PT ;  /* 0x000000020e00780c */ /* 0x000fc80003f05270 */
[----:B------:R-:W-:Y:S02]  /*2370*/  SEL R2, RZ, 0x1, P0 ;  /* 0x00000001ff027807 */ /* 0x000fe40000000000 */
[----:B------:R-:W-:Y:S02]  /*2380*/  SEL R14, R14, RZ, P0 ;  /* 0x000000ff0e0e7207 */ /* 0x000fe40000000000 */
[----:B------:R-:W-:Y:S01]  /*2390*/  LOP3.LUT R13, R13, R2, RZ, 0x3c, !PT ;  /* 0x000000020d0d7212 */ /* 0x000fe200078e3cff */
[----:B------:R-:W-:Y:S06]  /*23a0*/  @P2 BRA `(.L_x_36) ;  /* 0xfffffff000a02947 */ /* 0x000fec000383ffff */
[----:B------:R-:W-:Y:S01]  /*23b0*/  UIADD3 UR4, UPT, UPT, UR4, 0x60, URZ ;  /* 0x0000006004047890 */ /* 0x000fe2000fffe0ff */
[----:B------:R-:W-:-:S03]  /*23c0*/  SHF.L.U32 R3, R15, 0x1f, RZ ;  /* 0x0000001f0f037819 */ /* 0x000fc600000006ff */
[----:B------:R-:W-:-:S09]  /*23d0*/  ULEA UR5, UR6, UR4, 0x3 ;  /* 0x0000000406057291 */ /* 0x000fd2000f8e18ff */
[----:B------:R-:W1:Y:S02]  /*23e0*/  SYNCS.PHASECHK.TRANS64.TRYWAIT P0, [UR5], R3 ;  /* 0x00000003ff0075a7 */ /* 0x000e640008001105 */
[----:B-1----:R-:W-:Y:S05]  /*23f0*/  @!P0 BRA `(.L_x_37) ;  /* 0x0000006400088947 */ /* 0x002fea0003800000 */
.L_x_120:
[----:B------:R-:W-:-:S04]  /*2400*/  UIADD3 UR6, UPT, UPT, UR6, 0x1, URZ ;  /* 0x0000000106067890 */ /* 0x000fc8000fffe0ff */
[----:B------:R-:W-:-:S04]  /*2410*/  UISETP.NE.AND UP0, UPT, UR6, 0xc, UPT ;  /* 0x0000000c0600788c */ /* 0x000fc8000bf05270 */
[----:B------:R-:W-:Y:S02]  /*2420*/  USEL UR7, URZ, 0x1, UP0 ;  /* 0x00000001ff077887 */ /* 0x000fe40008000000 */
[----:B------:R-:W-:-:S04]  /*2430*/  USEL UR6, UR6, URZ, UP0 ;  /* 0x000000ff06067287 */ /* 0x000fc80008000000 */
[----:B------:R-:W-:Y:S01]  /*2440*/  ULEA UR5, UR6, UR4, 0x3 ;  /* 0x0000000406057291 */ /* 0x000fe2000f8e18ff */
[----:B------:R-:W-:-:S04]  /*2450*/  LOP3.LUT R2, R15, UR7, RZ, 0x3c, !PT ;  /* 0x000000070f027c12 */ /* 0x000fc8000f8e3cff */
[----:B-1----:R-:W-:-:S04]  /*2460*/  SHF.L.U32 R3, R2, 0x1f, RZ ;  /* 0x0000001f02037819 */ /* 0x002fc800000006ff */
[----:B------:R-:W1:Y:S02]  /*2470*/  SYNCS.PHASECHK.TRANS64.TRYWAIT P0, [UR5], R3 ;  /* 0x00000003ff0075a7 */ /* 0x000e640008001105 */
[----:B-1----:R-:W-:Y:S05]  /*2480*/  @!P0 BRA `(.L_x_38) ;  /* 0x0000006000fc8947 */ /* 0x002fea0003800000 */
.L_x_122:
        /* <DEDUP_REMOVED lines=9> */
.L_x_124:
        /* <DEDUP_REMOVED lines=9> */
.L_x_126:
        /* <DEDUP_REMOVED lines=9> */
.L_x_128:
        /* <DEDUP_REMOVED lines=9> */
.L_x_130:
        /* <DEDUP_REMOVED lines=9> */
.L_x_132:
        /* <DEDUP_REMOVED lines=9> */
.L_x_134:
        /* <DEDUP_REMOVED lines=9> */
.L_x_136:
        /* <DEDUP_REMOVED lines=9> */
.L_x_138:
        /* <DEDUP_REMOVED lines=9> */
.L_x_140:
[----:B------:R-:W-:-:S04]  /*29a0*/  UIADD3 UR6, UPT, UPT, UR6, 0x1, URZ ;  /* 0x0000000106067890 */ /* 0x000fc8000fffe0ff */
[----:B------:R-:W-:-:S04]  /*29b0*/  UISETP.NE.AND UP0, UPT, UR6, 0xc, UPT ;  /* 0x0000000c0600788c */ /* 0x000fc8000bf05270 */
[----:B------:R-:W-:Y:S02]  /*29c0*/  USEL UR5, URZ, 0x1, UP0 ;  /* 0x00000001ff057887 */ /* 0x000fe40008000000 */
[----:B------:R-:W-:-:S04]  /*29d0*/  USEL UR6, UR6, URZ, UP0 ;  /* 0x000000ff06067287 */ /* 0x000fc80008000000 */
[----:B------:R-:W-:Y:S01]  /*29e0*/  ULEA UR6, UR6, UR4, 0x3 ;  /* 0x0000000406067291 */ /* 0x000fe2000f8e18ff */
[----:B-1----:R-:W-:-:S04]  /*29f0*/  LOP3.LUT R3, R2, UR5, RZ, 0x3c, !PT ;  /* 0x0000000502037c12 */ /* 0x002fc8000f8e3cff */
[----:B------:R-:W-:Y:S01]  /*2a00*/  SHF.L.U32 R3, R3, 0x1f, RZ ;  /* 0x0000001f03037819 */ /* 0x000fe200000006ff */
[----:B----4-:R-:W-:-:S07]  /*2a10*/  IMAD.U32 R0, RZ, RZ, UR6 ;  /* 0x00000006ff007e24 */ /* 0x010fce000f8e00ff */
.L_x_48:
[----:B-1----:R1:W2:Y:S02]  /*2a20*/  SYNCS.PHASECHK.TRANS64.TRYWAIT P0, [R0+URZ], R3 ;  /* 0x00000003000075a7 */ /* 0x0022a400080011ff */
[----:B--2---:R-:W-:Y:S05]  /*2a30*/  @!P0 NANOSLEEP.SYNCS 0x989680 ;  /* 0x009896800000895d */ /* 0x004fea0003900000 */
[----:B------:R-:W2:Y:S02]  /*2a40*/  @!P0 SYNCS.PHASECHK.TRANS64 P0, [R0+URZ], R3 ;  /* 0x00000003000085a7 */ /* 0x000ea400080010ff */
[----:B--2---:R-:W-:Y:S05]  /*2a50*/  @P0 EXIT ;  /* 0x000000000000094d */ /* 0x004fea0003800000 */
[----:B------:R-:W-:Y:S05]  /*2a60*/  BRA `(.L_x_48) ;  /* 0xfffffffc00ec7947 */ /* 0x000fea000383ffff */
.L_x_18:
[----:B------:R-:W-:-:S04]  /*2a70*/  UISETP.NE.AND UP1, UPT, UR37, URZ, UPT ;  /* 0x000000ff2500728c */ /* 0x000fc8000bf25270 */
[----:B------:R-:W-:-:S09]  /*2a80*/  UISETP.NE.OR UP1, UPT, UR8, 0x1, UP1 ;  /* 0x000000010800788c */ /* 0x000fd20008f25670 */
[----:B------:R-:W-:Y:S05]  /*2a90*/  BRA.U UP1, `(.L_x_49) ;  /* 0x0000000501487547 */ /* 0x000fea000b800000 */
[----:B------:R-:W-:Y:S01]  /*2aa0*/  ISETP.NE.AND P2, PT, R2, RZ, PT ;  /* 0x000000ff0200720c */ /* 0x000fe20003f45270 */
[----:B------:R-:W-:Y:S01]  /*2ab0*/  IMAD.MOV.U32 R12, RZ, RZ, 0x1 ;  /* 0x00000001ff0c7424 */ /* 0x000fe200078e00ff */
[----:B------:R-:W-:Y:S02]  /*2ac0*/  CS2R R10, SRZ ;  /* 0x00000000000a7805 */ /* 0x000fe4000001ff00 */
[----:B------:R-:W-:Y:S01]  /*2ad0*/  CS2R R8, SRZ ;  /* 0x0000000000087805 */ /* 0x000fe2000001ff00 */
[----:B------:R-:W-:Y:S01]  /*2ae0*/  UMOV UR4, 0x400 ;  /* 0x0000040000047882 */ /* 0x000fe20000000000 */
[----:B------:R-:W-:Y:S01]  /*2af0*/  UMOV UR6, URZ ;  /* 0x000000ff00067c82 */ /* 0x000fe20008000000 */
[----:B------:R-:W-:-:S12]  /*2b00*/  ULEA UR37, UR37, UR4, 0x18 ;  /* 0x0000000425257291 */ /* 0x000fd8000f8ec0ff */
.L_x_53:
[----:B------:R-:W-:Y:S02]  /*2b10*/  LEA R0, R8, UR37, 0x3 ;  /* 0x0000002508007c11 */ /* 0x000fe4000f8e18ff */
[----:B------:R-:W-:-:S03]  /*2b20*/  SHF.L.U32 R5, R9, 0x1f, RZ ;  /* 0x0000001f09057819 */ /* 0x000fc600000006ff */
[----:B------:R-:W-:Y:S01]  /*2b30*/  VIADD R4, R0, 0x160 ;  /* 0x0000016000047836 */ /* 0x000fe20000000000 */
[----:B------:R-:W1:Y:S02]  /*2b40*/  SYNCS.PHASECHK.TRANS64.TRYWAIT P0, [R0+URZ+0x150], R5 ;  /* 0x00015005000075a7 */ /* 0x000e6400080011ff */
[----:B-1----:R-:W-:Y:S05]  /*2b50*/  @!P0 BRA `(.L_x_50) ;  /* 0x0000006000388947 */ /* 0x002fea0003800000 */
.L_x_141:
[----:B------:R-:W-:Y:S01]  /*2b60*/  ULEA UR5, UR6, UR37, 0x3 ;  /* 0x0000002506057291 */ /* 0x000fe2000f8e18ff */
[----:B------:R-:W-:Y:S02]  /*2b70*/  PRMT R4, RZ, 0x654, R4 ;  /* 0x00000654ff047816 */ /* 0x000fe40000000004 */
[----:B-1----:R-:W-:Y:S01]  /*2b80*/  SHF.L.U32 R5, R12, 0x1f, RZ ;  /* 0x0000001f0c057819 */ /* 0x002fe200000006ff */
[----:B------:R-:W-:Y:S01]  /*2b90*/  UIADD3 UR4, UPT, UPT, UR5, 0xf0, URZ ;  /* 0x000000f005047890 */ /* 0x000fe2000fffe0ff */
[----:B------:R1:W-:Y:S05]  /*2ba0*/  SYNCS.ARRIVE.TRANS64.RED.A1T0 RZ, [R4+URZ], RZ ;  /* 0x000000ff04ff79a7 */ /* 0x0003ea00081004ff */
[----:B------:R-:W-:Y:S01]  /*2bb0*/  IMAD.U32 R7, RZ, RZ, UR4 ;  /* 0x00000004ff077e24 */ /* 0x000fe2000f8e00ff */
[----:B------:R-:W2:Y:S04]  /*2bc0*/  SYNCS.PHASECHK.TRANS64.TRYWAIT P0, [UR5+0x100], R5 ;  /* 0x00010005ff0075a7 */ /* 0x000ea80008001105 */
[----:B------:R-:W-:Y:S01]  /*2bd0*/  PRMT R6, R2, 0x654, R7 ;  /* 0x0000065402067816 */ /* 0x000fe20000000007 */
[----:B-1----:R-:W-:Y:S01]  /*2be0*/  @!P2 IMAD.MOV.U32 R4, RZ, RZ, 0x10 ;  /* 0x00000010ff04a424 */ /* 0x002fe200078e00ff */
[----:B--2---:R-:W-:Y:S06]  /*2bf0*/  @!P0 BRA `(.L_x_51) ;  /* 0x0000006000248947 */ /* 0x004fec0003800000 */
.L_x_143:
[----:B------:R-:W-:Y:S01]  /*2c00*/  ULEA UR4, UR6, UR37, 0x4 ;  /* 0x0000002506047291 */ /* 0x000fe2000f8e20ff */
[----:B------:R-:W-:Y:S01]  /*2c10*/  SEL R3, R6, R3, !P2 ;  /* 0x0000000306037207 */ /* 0x000fe20005000000 */
[----:B------:R-:W-:Y:S01]  /*2c20*/  UIADD3 UR5, UPT, UPT, UR5, 0xf0, URZ ;  /* 0x000000f005057890 */ /* 0x000fe2000fffe0ff */
[----:B-1----:R-:W-:Y:S01]  /*2c30*/  LEA R0, R11, UR37, 0x3 ;  /* 0x000000250b007c11 */ /* 0x002fe2000f8e18ff */
[----:B------:R-:W-:Y:S01]  /*2c40*/  UIADD3 UR4, UPT, UPT, UR4, 0x180, URZ ;  /* 0x0000018004047890 */ /* 0x000fe2000fffe0ff */
[----:B------:R-:W-:Y:S01]  /*2c50*/  SHF.L.U32 R5, R10, 0x1f, RZ ;  /* 0x0000001f0a057819 */ /* 0x000fe200000006ff */
[----:B------:R1:W-:Y:S01]  /*2c60*/  @!P2 SYNCS.ARRIVE.TRANS64.RED RZ, [R3+URZ], R4 ;  /* 0x0000000403ffa9a7 */ /* 0x0003e200080004ff */
[----:B------:R-:W-:Y:S01]  /*2c70*/  UIADD3 UR6, UPT, UPT, UR6, 0x1, URZ ;  /* 0x0000000106067890 */ /* 0x000fe2000fffe0ff */
[----:B------:R-:W-:-:S03]  /*2c80*/  VIADD R8, R8, 0x1 ;  /* 0x0000000108087836 */ /* 0x000fc60000000000 */
[----:B------:R-:W-:Y:S02]  /*2c90*/  UISETP.NE.AND UP0, UPT, UR6, 0x2, UPT ;  /* 0x000000020600788c */ /* 0x000fe4000bf05270 */
[----:B------:R-:W-:Y:S06]  /*2ca0*/  UGETNEXTWORKID.BROADCAST [UR4], [UR5] ;  /* 0x00000000040073ca */ /* 0x000fec0008000100 */
[----:B------:R-:W-:Y:S01]  /*2cb0*/  USEL UR4, URZ, 0x1, UP0 ;  /* 0x00000001ff047887 */ /* 0x000fe20008000000 */
[----:B------:R-:W-:Y:S01]  /*2cc0*/  ISETP.NE.AND P0, PT, R8, 0x2, PT ;  /* 0x000000020800780c */ /* 0x000fe20003f05270 */
[----:B------:R-:W-:Y:S01]  /*2cd0*/  USEL UR6, UR6, URZ, UP0 ;  /* 0x000000ff06067287 */ /* 0x000fe20008000000 */
[----:B------:R-:W2:Y:S03]  /*2ce0*/  SYNCS.PHASECHK.TRANS64.TRYWAIT P1, [R0+URZ+0xf0], R5 ;  /* 0x0000f005000075a7 */ /* 0x000ea600080211ff */
[----:B------:R-:W-:Y:S01]  /*2cf0*/  LOP3.LUT R12, R12, UR4, RZ, 0x3c, !PT ;  /* 0x000000040c0c7c12 */ /* 0x000fe2000f8e3cff */
[----:B-12---:R-:W-:Y:S07]  /*2d00*/  @!P1 BRA `(.L_x_52) ;  /* 0x0000005c00f89947 */ /* 0x006fee0003800000 */
.L_x_144:
[C---:B------:R-:W-:Y:S01]  /*2d10*/  LEA R4, R11.reuse, UR37, 0x4 ;  /* 0x000000250b047c11 */ /* 0x040fe2000f8e20ff */
[----:B-1----:R-:W-:Y:S01]  /*2d20*/  VIADD R0, R0, 0x100 ;  /* 0x0000010000007836 */ /* 0x002fe20000000000 */
[----:B------:R-:W-:Y:S01]  /*2d30*/  SEL R8, R8, RZ, P0 ;  /* 0x000000ff08087207 */ /* 0x000fe20000000000 */
[----:B------:R-:W-:-:S03]  /*2d40*/  VIADD R11, R11, 0x1 ;  /* 0x000000010b0b7836 */ /* 0x000fc60000000000 */
[----:B------:R-:W1:Y:S01]  /*2d50*/  LDS.128 R4, [R4+0x180] ;  /* 0x0001800004047984 */ /* 0x000e620000000c00 */
[----:B------:R-:W-:Y:S02]  /*2d60*/  PRMT R0, RZ, 0x654, R0 ;  /* 0x00000654ff007816 */ /* 0x000fe40000000000 */
[C---:B------:R-:W-:Y:S01]  /*2d70*/  ISETP.NE.AND P1, PT, R11.reuse, 0x2, PT ;  /* 0x000000020b00780c */ /* 0x040fe20003f25270 */
[----:B------:R-:W-:Y:S01]  /*2d80*/  @!PT LDS RZ, [RZ] ;  /* 0x00000000fffff984 */ /* 0x000fe20000000800 */
[----:B------:R-:W-:Y:S01]  /*2d90*/  @!PT LDS RZ, [RZ] ;  /* 0x00000000fffff984 */ /* 0x000fe20000000800 */
[----:B------:R-:W-:Y:S01]  /*2da0*/  @!PT LDS RZ, [RZ] ;  /* 0x00000000fffff984 */ /* 0x000fe20000000800 */
[----:B------:R-:W-:Y:S01]  /*2db0*/  @!PT LDS RZ, [RZ] ;  /* 0x00000000fffff984 */ /* 0x000fe20000000800 */
[----:B------:R2:W-:Y:S06]  /*2dc0*/  MEMBAR.ALL.CTA ;  /* 0x0000000000007992 */ /* 0x0005ec0000008000 */
[----:B--2---:R-:W2:Y:S01]  /*2dd0*/  FENCE.VIEW.ASYNC.S ;  /* 0x00000000000073c6 */ /* 0x004ea20000000000 */
[----:B------:R-:W-:Y:S01]  /*2de0*/  SEL R11, R11, RZ, P1 ;  /* 0x000000ff0b0b7207 */ /* 0x000fe20000800000 */
[----:B--2---:R2:W-:Y:S01]  /*2df0*/  SYNCS.ARRIVE.TRANS64.RED.A1T0 RZ, [R0+URZ], RZ ;  /* 0x000000ff00ff79a7 */ /* 0x0045e200081004ff */
[----:B-1----:R-:W-:-:S02]  /*2e00*/  LOP3.LUT P3, RZ, R6, 0x1, RZ, 0xc0, !PT ;  /* 0x0000000106ff7812 */ /* 0x002fc4000786c0ff */
[----:B------:R-:W-:-:S04]  /*2e10*/  SEL R5, RZ, 0x1, P1 ;  /* 0x00000001ff057807 */ /* 0x000fc80000800000 */
[----:B------:R-:W-:Y:S02]  /*2e20*/  LOP3.LUT R10, R10, R5, RZ, 0x3c, !PT ;  /* 0x000000050a0a7212 */ /* 0x000fe400078e3cff */
[----:B--2---:R-:W-:-:S04]  /*2e30*/  SEL R0, RZ, 0x1, P0 ;  /* 0x00000001ff007807 */ /* 0x004fc80000000000 */
[----:B------:R-:W-:Y:S01]  /*2e40*/  LOP3.LUT R9, R9, R0, RZ, 0x3c, !PT ;  /* 0x0000000009097212 */ /* 0x000fe200078e3cff */
[----:B------:R-:W-:Y:S06]  /*2e50*/  @P3 BRA `(.L_x_53) ;  /* 0xfffffffc002c3947 */ /* 0x000fec000383ffff */
[----:B------:R-:W-:Y:S01]  /*2e60*/  ULEA UR5, UR6, UR37, 0x3 ;  /* 0x0000002506057291 */ /* 0x000fe2000f8e18ff */
[----:B------:R-:W-:-:S08]  /*2e70*/  SHF.L.U32 R3, R12, 0x1f, RZ ;  /* 0x0000001f0c037819 */ /* 0x000fd000000006ff */
[----:B------:R-:W1:Y:S02]  /*2e80*/  SYNCS.PHASECHK.TRANS64 P0, [UR5+0x100], R3 ;  /* 0x00010003ff0075a7 */ /* 0x000e640008001005 */
[----:B-1----:R-:W-:Y:S05]  /*2e90*/  @P0 BRA `(.L_x_54) ;  /* 0x0000000000080947 */ /* 0x002fea0003800000 */
[----:B------:R-:W1:Y:S02]  /*2ea0*/  SYNCS.PHASECHK.TRANS64.TRYWAIT P0, [UR5+0x100], R3 ;  /* 0x00010003ff0075a7 */ /* 0x000e640008001105 */
[----:B-1----:R-:W-:Y:S05]  /*2eb0*/  @!P0 BRA `(.L_x_55) ;  /* 0x0000005c00a08947 */ /* 0x002fea0003800000 */
.L_x_54:
[----:B------:R-:W-:-:S04]  /*2ec0*/  UIADD3 UR4, UPT, UPT, UR6, 0x1, URZ ;  /* 0x0000000106047890 */ /* 0x000fc8000fffe0ff */
[----:B------:R-:W-:-:S04]  /*2ed0*/  UISETP.NE.AND UP0, UPT, UR4, 0x2, UPT ;  /* 0x000000020400788c */ /* 0x000fc8000bf05270 */
[----:B------:R-:W-:Y:S02]  /*2ee0*/  USEL UR7, URZ, 0x1, UP0 ;  /* 0x00000001ff077887 */ /* 0x000fe40008000000 */
[----:B------:R-:W-:-:S04]  /*2ef0*/  USEL UR4, UR4, URZ, UP0 ;  /* 0x000000ff04047287 */ /* 0x000fc80008000000 */
[----:B------:R-:W-:Y:S01]  /*2f00*/  ULEA UR4, UR4, UR37, 0x3 ;  /* 0x0000002504047291 */ /* 0x000fe2000f8e18ff */
[----:B-1----:R-:W-:-:S04]  /*2f10*/  LOP3.LUT R3, R12, UR7, RZ, 0x3c, !PT ;  /* 0x000000070c037c12 */ /* 0x002fc8000f8e3cff */
[----:B------:R-:W-:-:S04]  /*2f20*/  SHF.L.U32 R0, R3, 0x1f, RZ ;  /* 0x0000001f03007819 */ /* 0x000fc800000006ff */
[----:B------:R-:W1:Y:S02]  /*2f30*/  SYNCS.PHASECHK.TRANS64 P0, [UR4+0x100], R0 ;  /* 0x00010000ff0075a7 */ /* 0x000e640008001004 */
[----:B-1----:R-:W-:Y:S05]  /*2f40*/  @P0 EXIT ;  /* 0x000000000000094d */ /* 0x002fea0003800000 */
[----:B------:R-:W-:Y:S02]  /*2f50*/  SHF.L.U32 R3, R3, 0x1f, RZ ;  /* 0x0000001f03037819 */ /* 0x000fe400000006ff */
[----:B------:R-:W-:-:S07]  /*2f60*/  MOV R0, UR4 ;  /* 0x0000000400007c02 */ /* 0x000fce0008000f00 */
.L_x_56:
[----:B-1----:R1:W2:Y:S02]  /*2f70*/  SYNCS.PHASECHK.TRANS64.TRYWAIT P0, [R0+URZ+0x100], R3 ;  /* 0x00010003000075a7 */ /* 0x0022a400080011ff */
[----:B--2---:R-:W-:Y:S05]  /*2f80*/  @!P0 NANOSLEEP.SYNCS 0x989680 ;  /* 0x009896800000895d */ /* 0x004fea0003900000 */
[----:B------:R-:W2:Y:S02]  /*2f90*/  @!P0 SYNCS.PHASECHK.TRANS64 P0, [R0+URZ+0x100], R3 ;  /* 0x00010003000085a7 */ /* 0x000ea400080010ff */
[----:B--2---:R-:W-:Y:S05]  /*2fa0*/  @P0 EXIT ;  /* 0x000000000000094d */ /* 0x004fea0003800000 */
[----:B------:R-:W-:Y:S05]  /*2fb0*/  BRA `(.L_x_56) ;  /* 0xfffffffc00ec7947 */ /* 0x000fea000383ffff */
.L_x_49:
[----:B------:R-:W-:-:S09]  /*2fc0*/  UISETP.NE.AND UP1, UPT, UR8, URZ, UPT ;  /* 0x000000ff0800728c */ /* 0x000fd2000bf25270 */
[----:B------:R-:W-:Y:S05]  /*2fd0*/  BRA.U UP1, `(.L_x_57) ;  /* 0x0000000d017c7547 */ /* 0x000fea000b800000 */
[----:B------:R-:W-:Y:S01]  /*2fe0*/  UMOV UR4, 0x40 ;  /* 0x0000004000047882 */ /* 0x000fe20000000000 */
[----:B------:R-:W-:Y:S01]  /*2ff0*/  NOP ;  /* 0x0000000000007918 */ /* 0x000fe20000000000 */
[----:B------:R-:W-:Y:S01]  /*3000*/  ULEA UR4, UR37, UR4, 0x18 ;  /* 0x0000000425047291 */ /* 0x000fe2000f8ec0ff */
[----:B------:R-:W-:Y:S02]  /*3010*/  UMOV UR5, 0x400 ;  /* 0x0000040000057882 */ /* 0x000fe40000000000 */
[----:B------:R-:W-:-:S06]  /*3020*/  ULEA UR37, UR37, UR5, 0x18 ;  /* 0x0000000525257291 */ /* 0x000fcc000f8ec0ff */
[----:B------:R-:W1:Y:S02]  /*3030*/  LDS.U8 R0, [UR4+0x1c] ;  /* 0x00001c04ff007984 */ /* 0x000e640008000000 */
[----:B-1----:R-:W-:-:S13]  /*3040*/  ISETP.NE.AND P0, PT, R0, RZ, PT ;  /* 0x000000ff0000720c */ /* 0x002fda0003f05270 */
[----:B------:R-:W-:Y:S05]  /*3050*/  @P0 BRA `(.L_x_58) ;  /* 0x0000000000580947 */ /* 0x000fea0003800000 */
[----:B------:R-:W-:-:S13]  /*3060*/  ELECT P0, URZ, PT ;  /* 0x0000000000ff782f */ /* 0x000fda0003800000 */
[----:B------:R-:W-:Y:S05]  /*3070*/  @!P0 BRA `(.L_x_59) ;  /* 0x0000000000608947 */ /* 0x000fea0003800000 */
[----:B------:R-:W-:Y:S01]  /*3080*/  UMOV UR5, 0x10 ;  /* 0x0000001000057882 */ /* 0x000fe20000000000 */
[----:B------:R-:W-:Y:S01]  /*3090*/  HFMA2 R0, -RZ, RZ, 0, 5.9604644775390625e-08 ;  /* 0x00000001ff007431 */ /* 0x000fe200000001ff */
[----:B------:R-:W-:-:S03]  /*30a0*/  MOV R2, 0xffff ;  /* 0x0000ffff00027802 */ /* 0x000fc60000000f00 */
[----:B------:R-:W-:Y:S04]  /*30b0*/  DEPBAR.LE SB1, 0x36 ;  /* 0x00009d800000791a */ /* 0x000fe80000000000 */
[----:B------:R-:W1:Y:S02]  /*30c0*/  UTCATOMSWS.FIND_AND_SET.ALIGN UP0, UR5, UR5 ;  /* 0x00000005000575e3 */ /* 0x000e640008000800 */
[----:B-1----:R-:W-:Y:S01]  /*30d0*/  MOV R3, UR5 ;  /* 0x0000000500037c02 */ /* 0x002fe20008000f00 */
[----:B------:R-:W-:Y:S06]  /*30e0*/  BRA.U UP0, `(.L_x_60) ;  /* 0x0000000100187547 */ /* 0x000fec000b800000 */
.L_x_61:
[----:B------:R-:W-:Y:S05]  /*30f0*/  NANOSLEEP 0x64 ;  /* 0x000000640000795d */ /* 0x000fea0003800000 */
[----:B------:R-:W-:-:S05]  /*3100*/  UMOV UR5, 0x10 ;  /* 0x0000001000057882 */ /* 0x000fca0000000000 */
[----:B------:R-:W-:Y:S04]  /*3110*/  DEPBAR.LE SB1, 0x36 ;  /* 0x00009d800000791a */ /* 0x000fe80000000000 */
[----:B------:R-:W1:Y:S02]  /*3120*/  UTCATOMSWS.FIND_AND_SET.ALIGN UP0, UR5, UR5 ;  /* 0x00000005000575e3 */ /* 0x000e640008000800 */
[----:B-1----:R-:W-:Y:S01]  /*3130*/  MOV R3, UR5 ;  /* 0x0000000500037c02 */ /* 0x002fe20008000f00 */
[----:B------:R-:W-:Y:S05]  /*3140*/  BRA.U !UP0, `(.L_x_61) ;  /* 0xfffffffd08e87547 */ /* 0x000fea000b83ffff */
.L_x_60:
[-C--:B------:R-:W-:Y:S02]  /*3150*/  SHF.L.U32 R2, R2, R3.reuse, RZ ;  /* 0x0000000302027219 */ /* 0x080fe400000006ff */
[----:B------:R-:W-:Y:S01]  /*3160*/  SHF.L.U32 R0, R0, R3, RZ ;  /* 0x0000000300007219 */ /* 0x000fe200000006ff */
[----:B------:R-:W-:Y:S02]  /*3170*/  IMAD.SHL.U32 R3, R3, 0x20, RZ ;  /* 0x0000002003037824 */ /* 0x000fe400078e00ff */
[----:B------:R1:W-:Y:S04]  /*3180*/  ATOMS.OR RZ, [UR4+0x14], R2 ;  /* 0x00001402ffff798c */ /* 0x0003e8000b000004 */
[----:B------:R1:W-:Y:S04]  /*3190*/  ATOMS.OR RZ, [UR4+0x18], R0 ;  /* 0x00001800ffff798c */ /* 0x0003e8000b000004 */
[----:B------:R1:W-:Y:S01]  /*31a0*/  STS [UR37+0x1a0], R3 ;  /* 0x0001a003ff007988 */ /* 0x0003e20008000825 */
[----:B------:R-:W-:Y:S05]  /*31b0*/  BRA `(.L_x_59) ;  /* 0x0000000000107947 */ /* 0x000fea0003800000 */
.L_x_58:
[----:B------:R-:W-:Y:S02]  /*31c0*/  MOV R0, 0xffffffff ;  /* 0xffffffff00007802 */ /* 0x000fe40000000f00 */
[----:B------:R-:W-:-:S03]  /*31d0*/  MOV R2, 0x3200 ;  /* 0x0000320000027802 */ /* 0x000fc60000000f00 */
[----:B------:R1:W-:Y:S04]  /*31e0*/  STS [UR37+0x1a0], R0 ;  /* 0x0001a000ff007988 */ /* 0x0003e80008000825 */
[----:B-1-3-5:R-:W-:Y:S05]  /*31f0*/  CALL.REL.NOINC `($__internal_1_$__cuda_sm10x_tcgen05_guardrail_trap_phase_invalid_during_alloc) ;  /* 0x00000060005c7944 */ /* 0x02afea0003c00000 */
.L_x_59:
[----:B------:R-:W-:Y:S05]  /*3200*/  WARPSYNC.ALL ;  /* 0x0000000000007948 */ /* 0x000fea0003800000 */
[----:B------:R-:W2:Y:S01]  /*3210*/  S2UR UR6, SR_CgaCtaId ;  /* 0x00000000000679c3 */ /* 0x000ea20000008800 */
[----:B------:R-:W-:Y:S01]  /*3220*/  UMOV UR4, 0x400 ;  /* 0x0000040000047882 */ /* 0x000fe20000000000 */
[----:B------:R-:W-:-:S06]  /*3230*/  NOP ;  /* 0x0000000000007918 */ /* 0x000fcc0000000000 */
[----:B------:R-:W-:Y:S06]  /*3240*/  BAR.ARV 0x6, 0xa0 ;  /* 0x0182800000007b1d */ /* 0x000fec0000002000 */
[----:B------:R-:W4:Y:S01]  /*3250*/  LDCU UR7, c[0x0][0x38c] ;  /* 0x00007180ff0777ac */ /* 0x000f220008000800 */
[----:B------:R-:W-:Y:S01]  /*3260*/  IMAD.MOV.U32 R11, RZ, RZ, 0x1 ;  /* 0x00000001ff0b7424 */ /* 0x000fe200078e00ff */
[----:B------:R-:W-:Y:S01]  /*3270*/  CS2R R8, SRZ ;  /* 0x0000000000087805 */ /* 0x000fe2000001ff00 */
[----:B------:R-:W-:Y:S01]  /*3280*/  IMAD.MOV.U32 R10, RZ, RZ, RZ ;  /* 0x000000ffff0a7224 */ /* 0x000fe200078e00ff */
[----:B------:R-:W-:Y:S01]  /*3290*/  UMOV UR18, URZ ;  /* 0x000000ff00127c82 */ /* 0x000fe20008000000 */
[----:B------:R-:W-:Y:S01]  /*32a0*/  UMOV UR17, URZ ;  /* 0x000000ff00117c82 */ /* 0x000fe20008000000 */
[----:B------:R-:W-:Y:S01]  /*32b0*/  UMOV UR22, 0x0 ;  /* 0x0000000000167882 */ /* 0x000fe20000000000 */
[----:B------:R-:W-:Y:S01]  /*32c0*/  UMOV UR23, 0x8200010 ;  /* 0x0820001000177882 */ /* 0x000fe20000000000 */
[----:B------:R-:W-:Y:S01]  /*32d0*/  UMOV UR20, 0x0 ;  /* 0x0000000000147882 */ /* 0x000fe20000000000 */
[----:B------:R-:W-:Y:S01]  /*32e0*/  UMOV UR21, 0x8200010 ;  /* 0x0820001000157882 */ /* 0x000fe20000000000 */
[----:B--2---:R-:W-:Y:S01]  /*32f0*/  ULEA UR6, UR6, UR4, 0x18 ;  /* 0x0000000406067291 */ /* 0x004fe2000f8ec0ff */
[----:B------:R-:W2:Y:S03]  /*3300*/  LDCU UR4, c[0x0][0x38c] ;  /* 0x00007180ff0477ac */ /* 0x000ea60008000800 */
[----:B------:R-:W-:-:S02]  /*3310*/  UIADD3 UR11, UPT, UPT, UR6, 0x8400, URZ ;  /* 0x00008400060b7890 */ /* 0x000fc4000fffe0ff */
[----:B----4-:R-:W-:-:S03]  /*3320*/  UIADD3 UR7, UPT, UPT, UR7, 0x3f, URZ ;  /* 0x0000003f07077890 */ /* 0x010fc6000fffe0ff */
[----:B-1----:R-:W1:Y:S01]  /*3330*/  LDS R0, [UR6+0x1a0] ;  /* 0x0001a006ff007984 */ /* 0x002e620008000800 */
[----:B------:R-:W-:Y:S02]  /*3340*/  UIADD3 UR12, UPT, UPT, UR6, 0x20400, URZ ;  /* 0x00020400060c7890 */ /* 0x000fe4000fffe0ff */
[----:B------:R-:W-:Y:S02]  /*3350*/  USHF.R.S32.HI UR5, URZ, 0x1f, UR7 ;  /* 0x0000001fff057899 */ /* 0x000fe40008011407 */
[----:B------:R-:W-:Y:S02]  /*3360*/  USHF.R.U32.HI UR11, URZ, 0x4, UR11 ;  /* 0x00000004ff0b7899 */ /* 0x000fe4000801160b */
[----:B------:R-:W-:Y:S02]  /*3370*/  ULEA.HI UR5, UR5, UR7, URZ, 0x6 ;  /* 0x0000000705057291 */ /* 0x000fe4000f8f30ff */
[----:B------:R-:W-:Y:S02]  /*3380*/  USHF.R.U32.HI UR12, URZ, 0x4, UR12 ;  /* 0x00000004ff0c7899 */ /* 0x000fe4000801160c */
[----:B------:R-:W-:-:S02]  /*3390*/  USHF.R.S32.HI UR5, URZ, 0x6, UR5 ;  /* 0x00000006ff057899 */ /* 0x000fc40008011405 */
[----:B------:R-:W-:Y:S02]  /*33a0*/  ULOP3.LUT UR11, UR11, 0x3fff, URZ, 0xc0, !UPT ;  /* 0x00003fff0b0b7892 */ /* 0x000fe4000f8ec0ff */
[----:B------:R-:W-:Y:S02]  /*33b0*/  UISETP.LT.AND UP0, UPT, UR5, 0x1, UPT ;  /* 0x000000010500788c */ /* 0x000fe4000bf01270 */
[----:B------:R-:W-:Y:S02]  /*33c0*/  ULOP3.LUT UR12, UR12, 0x3fff, URZ, 0xc0, !UPT ;  /* 0x00003fff0c0c7892 */ /* 0x000fe4000f8ec0ff */
[----:B------:R-:W-:Y:S02]  /*33d0*/  USEL UR10, UR5, 0x1, !UP0 ;  /* 0x00000001050a7887 */ /* 0x000fe4000c000000 */
[----:B------:R-:W-:Y:S02]  /*33e0*/  ULOP3.LUT UR11, UR11, 0x10000, URZ, 0xfc, !UPT ;  /* 0x000100000b0b7892 */ /* 0x000fe4000f8efcff */
[----:B------:R-:W-:-:S02]  /*33f0*/  ULOP3.LUT UR12, UR12, 0x10000, URZ, 0xfc, !UPT ;  /* 0x000100000c0c7892 */ /* 0x000fc4000f8efcff */
[----:B------:R-:W-:Y:S02]  /*3400*/  UIADD3 UR10, UPT, UPT, -UR10, URZ, URZ ;  /* 0x000000ff0a0a7290 */ /* 0x000fe4000fffe1ff */
[----:B--2---:R-:W-:Y:S01]  /*3410*/  UISETP.GE.AND UP3, UPT, UR4, 0x1, UPT ;  /* 0x000000010400788c */ /* 0x004fe2000bf66270 */
[----:B-1----:R-:W-:-:S15]  /*3420*/  R2UR UR19, R0 ;  /* 0x00000000001372ca */ /* 0x002fde00000e0000 */
.L_x_68:
[----:B------:R-:W-:Y:S02]  /*3430*/  LEA R0, R10, UR6, 0x3 ;  /* 0x000000060a007c11 */ /* 0x000fe4000f8e18ff */
[----:B------:R-:W-:Y:S02]  /*3440*/  SHF.L.U32 R5, R9, 0x1f, RZ ;  /* 0x0000001f09057819 */ /* 0x000fe400000006ff */
[----:B------:R-:W-:Y:S01]  /*3450*/  PLOP3.LUT P0, PT, PT, PT, UP3, 0x80, 0x8 ;  /* 0x000000000008781c */ /* 0x000fe20003f0f038 */
[----:B------:R-:W-:Y:S01]  /*3460*/  VIADD R3, R0, 0x100 ;  /* 0x0000010000037836 */ /* 0x000fe20000000000 */
[----:B-1----:R-:W1:Y:S02]  /*3470*/  SYNCS.PHASECHK.TRANS64.TRYWAIT P1, [R0+URZ+0xf0], R5 ;  /* 0x0000f005000075a7 */ /* 0x002e6400080211ff */
[----:B-1--4-:R-:W-:Y:S09]  /*3480*/  @!P1 BRA `(.L_x_62) ;  /* 0x0000005800449947 */ /* 0x012ff20003800000 */
.L_x_146:
[----:B------:R-:W-:Y:S01]  /*3490*/  LEA R4, R10, UR6, 0x4 ;  /* 0x000000060a047c11 */ /* 0x000fe2000f8e20ff */
[----:B------:R-:W-:Y:S01]  /*34a0*/  @UP3 ULEA UR4, UR17, UR6, 0x3 ;  /* 0x0000000611043291 */ /* 0x000fe2000f8e18ff */
[----:B------:R-:W-:Y:S01]  /*34b0*/  PLOP3.LUT P2, PT, PT, PT, PT, 0x80, 0x8 ;  /* 0x000000000008781c */ /* 0x000fe20003f4f070 */
[----:B------:R-:W-:Y:S01]  /*34c0*/  ULEA UR8, UR18, UR6, 0x3 ;  /* 0x0000000612087291 */ /* 0x000fe2000f8e18ff */
[----:B------:R-:W-:Y:S01]  /*34d0*/  PRMT R3, RZ, 0x654, R3 ;  /* 0x00000654ff037816 */ /* 0x000fe20000000003 */
[----:B------:R-:W-:Y:S01]  /*34e0*/  ULEA UR9, UR18, UR19, 0x7 ;  /* 0x0000001312097291 */ /* 0x000fe2000f8e38ff */
[----:B-1----:R-:W1:Y:S01]  /*34f0*/  LDS.128 R4, [R4+0x180] ;  /* 0x0001800004047984 */ /* 0x002e620000000c00 */
[----:B------:R-:W-:Y:S02]  /*3500*/  @P0 SHF.L.U32 R2, R8, 0x1f, RZ ;  /* 0x0000001f08020819 */ /* 0x000fe400000006ff */
[----:B------:R-:W-:Y:S01]  /*3510*/  SHF.L.U32 R0, R11, 0x1f, RZ ;  /* 0x0000001f0b007819 */ /* 0x000fe200000006ff */
[----:B------:R-:W-:Y:S01]  /*3520*/  @!PT LDS RZ, [RZ] ;  /* 0x00000000fffff984 */ /* 0x000fe20000000800 */
[----:B------:R-:W-:Y:S01]  /*3530*/  @!PT LDS RZ, [RZ] ;  /* 0x00000000fffff984 */ /* 0x000fe20000000800 */
[----:B------:R-:W-:Y:S01]  /*3540*/  @!PT LDS RZ, [RZ] ;  /* 0x00000000fffff984 */ /* 0x000fe20000000800 */
[----:B------:R-:W-:Y:S01]  /*3550*/  @!PT LDS RZ, [RZ] ;  /* 0x00000000fffff984 */ /* 0x000fe20000000800 */
[----:B------:R2:W-:Y:S06]  /*3560*/  MEMBAR.ALL.CTA ;  /* 0x0000000000007992 */ /* 0x0005ec0000008000 */
[----:B--2---:R-:W2:Y:S02]  /*3570*/  FENCE.VIEW.ASYNC.S ;  /* 0x00000000000073c6 */ /* 0x004ea40000000000 */
[----:B--2---:R2:W-:Y:S01]  /*3580*/  SYNCS.ARRIVE.TRANS64.RED.A1T0 RZ, [R3+URZ], RZ ;  /* 0x000000ff03ff79a7 */ /* 0x0045e200081004ff */
[----:B------:R2:W4:Y:S01]  /*3590*/  @P0 SYNCS.PHASECHK.TRANS64.TRYWAIT P2, [UR4], R2 ;  /* 0x00000002ff0005a7 */ /* 0x0005220008041104 */
[----:B-1----:R-:W-:Y:S01]  /*35a0*/  LOP3.LUT P1, RZ, R6, 0x1, RZ, 0xc0, !PT ;  /* 0x0000000106ff7812 */ /* 0x002fe2000782c0ff */
[----:B------:R-:W1:Y:S02]  /*35b0*/  SYNCS.PHASECHK.TRANS64.TRYWAIT P0, [UR8+0x130], R0 ;  /* 0x00013000ff0075a7 */ /* 0x000e640008001108 */
[----:B-12-4-:R-:W-:Y:S10]  /*35c0*/  @!P0 BRA `(.L_x_63) ;  /* 0x0000005800088947 */ /* 0x016ff40003800000 */
.L_x_148:
[----:B------:R-:W-:Y:S01]  /*35d0*/  IADD3 R10, PT, PT, R10, 0x1, RZ ;  /* 0x000000010a0a7810 */ /* 0x000fe20007ffe0ff */
[----:B------:R-:W-:Y:S06]  /*35e0*/  BRA.U !UP3, `(.L_x_64) ;  /* 0x000000010b987547 */ /* 0x000fec000b800000 */
[----:B------:R-:W-:Y:S01]  /*35f0*/  UPLOP3.LUT UP4, UPT, UPT, UPT, UPT, 0x40, 0x4 ;  /* 0x000000000004789c */ /* 0x000fe20003f8e870 */
[----:B------:R-:W-:Y:S01]  /*3600*/  UMOV UR16, UR10 ;  /* 0x0000000a00107c82 */ /* 0x000fe20008000000 */
[----:B------:R-:W-:Y:S01]  /*3610*/  UMOV UR15, UR5 ;  /* 0x00000005000f7c82 */ /* 0x000fe20008000000 */
[----:B------:R-:W-:-:S08]  /*3620*/  UMOV UR14, UR17 ;  /* 0x00000011000e7c82 */ /* 0x000fd00008000000 */
.L_x_67:
[----:B------:R-:W-:Y:S02]  /*3630*/  UIADD3 UR16, UPT, UPT, UR16, 0x1, URZ ;  /* 0x0000000110107890 */ /* 0x000fe4000fffe0ff */
[----:B--2---:R-:W-:Y:S02]  /*3640*/  ULEA UR7, UR14, UR6, 0x3 ;  /* 0x000000060e077291 */ /* 0x004fe4000f8e18ff */
[----:B------:R-:W-:Y:S01]  /*3650*/  UISETP.NE.AND UP0, UPT, UR16, URZ, UPT ;  /* 0x000000ff1000728c */ /* 0x000fe2000bf05270 */
[----:B----4-:R-:W-:Y:S10]  /*3660*/  @P2 BRA `(.L_x_65) ;  /* 0x00000000000c2947 */ /* 0x010ff40003800000 */
[----:B-1----:R-:W-:Y:S04]  /*3670*/  SHF.L.U32 R3, R8, 0x1f, RZ ;  /* 0x0000001f08037819 */ /* 0x002fe800000006ff */
[----:B------:R-:W1:Y:S02]  /*3680*/  SYNCS.PHASECHK.TRANS64.TRYWAIT P0, [UR7], R3 ;  /* 0x00000003ff0075a7 */ /* 0x000e640008001107 */
[----:B-1----:R-:W-:Y:S05]  /*3690*/  @!P0 BRA `(.L_x_66) ;  /* 0x0000005400ec8947 */ /* 0x002fea0003800000 */
.L_x_65:
[----:B------:R-:W-:Y:S01]  /*36a0*/  UISETP.NE.AND UP1, UPT, UR15, 0x1, UPT ;  /* 0x000000010f00788c */ /* 0x000fe2000bf25270 */
[----:B------:R-:W-:Y:S01]  /*36b0*/  PLOP3.LUT P2, PT, PT, PT, PT, 0x80, 0x8 ;  /* 0x000000000008781c */ /* 0x000fe20003f4f070 */
[----:B------:R-:W-:Y:S02]  /*36c0*/  UIADD3 UR17, UPT, UPT, UR14, 0x1, URZ ;  /* 0x000000010e117890 */ /* 0x000fe4000fffe0ff */
[----:B------:R-:W-:Y:S02]  /*36d0*/  ULEA UR24, UR14, UR12, 0x9 ;  /* 0x0000000c0e187291 */ /* 0x000fe4000f8e48ff */
[----:B------:R-:W-:Y:S01]  /*36e0*/  UISETP.NE.AND UP2, UPT, UR17, 0xc, UPT ;  /* 0x0000000c1100788c */ /* 0x000fe2000bf45270 */
[----:B------:R-:W-:Y:S01]  /*36f0*/  PLOP3.LUT P0, PT, PT, PT, UP1, 0x80, 0x8 ;  /* 0x000000000008781c */ /* 0x000fe20003f0f018 */
[----:B------:R-:W-:Y:S02]  /*3700*/  ULEA UR26, UR14, UR11, 0x9 ;  /* 0x0000000b0e1a7291 */ /* 0x000fe4000f8e48ff */
[----:B------:R-:W-:Y:S02]  /*3710*/  USEL UR13, URZ, 0x1, UP2 ;  /* 0x00000001ff0d7887 */ /* 0x000fe40009000000 */
[----:B------:R-:W-:Y:S02]  /*3720*/  USEL UR17, UR17, URZ, UP2 ;  /* 0x000000ff11117287 */ /* 0x000fe40009000000 */
[----:B------:R-:W-:Y:S02]  /*3730*/  UIADD3 UR30, UPT, UPT, UR24, 0x2, URZ ;  /* 0x00000002181e7890 */ /* 0x000fe4000fffe0ff */
[----:B------:R-:W-:Y:S01]  /*3740*/  @UP1 ULEA UR4, UR17, UR6, 0x3 ;  /* 0x0000000611041291 */ /* 0x000fe2000f8e18ff */
[----:B------:R-:W-:Y:S01]  /*3750*/  LOP3.LUT R8, R8, UR13, RZ, 0x3c, !PT ;  /* 0x0000000d08087c12 */ /* 0x000fe2000f8e3cff */
[----:B------:R-:W-:Y:S02]  /*3760*/  UIADD3 UR28, UPT, UPT, UR26, 0x2, URZ ;  /* 0x000000021a1c7890 */ /* 0x000fe4000fffe0ff */
[----:B------:R-:W-:Y:S01]  /*3770*/  UIADD3 UR7, UPT, UPT, UR7, 0x60, URZ ;  /* 0x0000006007077890 */ /* 0x000fe2000fffe0ff */
[----:B-1----:R-:W-:Y:S01]  /*3780*/  @P0 SHF.L.U32 R0, R8, 0x1f, RZ ;  /* 0x0000001f08000819 */ /* 0x002fe200000006ff */
[----:B------:R-:W-:Y:S01]  /*3790*/  UMOV UR25, 0x80004020 ;  /* 0x8000402000197882 */ /* 0x000fe20000000000 */
[----:B------:R-:W-:Y:S01]  /*37a0*/  UMOV UR27, 0x80004020 ;  /* 0x80004020001b7882 */ /* 0x000fe20000000000 */
[----:B------:R-:W-:Y:S01]  /*37b0*/  UMOV UR31, 0x80004020 ;  /* 0x80004020001f7882 */ /* 0x000fe20000000000 */
[----:B------:R2:W4:Y:S01]  /*37c0*/  @P0 SYNCS.PHASECHK.TRANS64.TRYWAIT P2, [UR4], R0 ;  /* 0x00000000ff0005a7 */ /* 0x0005220008041104 */
[----:B------:R-:W-:Y:S01]  /*37d0*/  UIADD3 UR15, UPT, UPT, UR15, -0x1, URZ ;  /* 0xffffffff0f0f7890 */ /* 0x000fe2000fffe0ff */
[----:B------:R2:W-:Y:S01]  /*37e0*/  UTCQMMA gdesc[UR26], gdesc[UR24], tmem[UR9], tmem[UR22], idesc[UR23], UP4 ;  /* 0x00ff16181a0075ea */ /* 0x0005e2000a000309 */
[----:B------:R-:W-:Y:S01]  /*37f0*/  UPLOP3.LUT UP4, UPT, UPT, UPT, UPT, 0x80, 0x8 ;  /* 0x000000000008789c */ /* 0x000fe20003f8f070 */
[----:B------:R-:W-:Y:S01]  /*3800*/  UMOV UR29, 0x80004020 ;  /* 0x80004020001d7882 */ /* 0x000fe20000000000 */
[----:B------:R-:W-:Y:S01]  /*3810*/  UMOV UR14, UR17 ;  /* 0x00000011000e7c82 */ /* 0x000fe20008000000 */
[----:B------:R2:W-:Y:S01]  /*3820*/  UTCQMMA gdesc[UR28], gdesc[UR30], tmem[UR9], tmem[UR20], idesc[UR21], UPT ;  /* 0x00ff141e1c0075ea */ /* 0x0005e2000b800309 */
[----:B------:R2:W-:Y:S01]  /*3830*/  UTCBAR [UR7], URZ ;  /* 0x000000ff070073e9 */ /* 0x0005e200080000ff */
[----:B------:R-:W-:Y:S06]  /*3840*/  BRA.U UP0, `(.L_x_67) ;  /* 0xfffffffd00787547 */ /* 0x000fec000b83ffff */
.L_x_64:
[----:B------:R-:W-:Y:S01]  /*3850*/  UIADD3 UR18, UPT, UPT, UR18, 0x1, URZ ;  /* 0x0000000112127890 */ /* 0x000fe2000fffe0ff */
[C---:B------:R-:W-:Y:S01]  /*3860*/  ISETP.NE.AND P0, PT, R10.reuse, 0x2, PT ;  /* 0x000000020a00780c */ /* 0x040fe20003f05270 */
[----:B------:R-:W-:Y:S02]  /*3870*/  UIADD3 UR8, UPT, UPT, UR8, 0x110, URZ ;  /* 0x0000011008087890 */ /* 0x000fe4000fffe0ff */
[----:B------:R-:W-:Y:S01]  /*3880*/  UISETP.NE.AND UP0, UPT, UR18, 0x4, UPT ;  /* 0x000000041200788c */ /* 0x000fe2000bf05270 */
[----:B-12---:R-:W-:Y:S02]  /*3890*/  SEL R0, RZ, 0x1, P0 ;  /* 0x00000001ff007807 */ /* 0x006fe40000000000 */
[----:B------:R-:W-:Y:S01]  /*38a0*/  SEL R10, R10, RZ, P0 ;  /* 0x000000ff0a0a7207 */ /* 0x000fe20000000000 */
[----:B------:R-:W-:Y:S01]  /*38b0*/  USEL UR4, URZ, 0x1, UP0 ;  /* 0x00000001ff047887 */ /* 0x000fe20008000000 */
[----:B------:R-:W-:Y:S01]  /*38c0*/  LOP3.LUT R9, R9, R0, RZ, 0x3c, !PT ;  /* 0x0000000009097212 */ /* 0x000fe200078e3cff */
[----:B------:R-:W-:Y:S01]  /*38d0*/  USEL UR18, UR18, URZ, UP0 ;  /* 0x000000ff12127287 */ /* 0x000fe20008000000 */
[----:B------:R1:W-:Y:S03]  /*38e0*/  UTCBAR [UR8], URZ ;  /* 0x000000ff080073e9 */ /* 0x0003e600080000ff */
[----:B------:R-:W-:Y:S01]  /*38f0*/  LOP3.LUT R11, R11, UR4, RZ, 0x3c, !PT ;  /* 0x000000040b0b7c12 */ /* 0x000fe2000f8e3cff */
[----:B------:R-:W-:Y:S07]  /*3900*/  @P1 BRA `(.L_x_68) ;  /* 0xfffffff800c81947 */ /* 0x000fee000383ffff */
[----:B------:R-:W2:Y:S01]  /*3910*/  S2UR UR4, SR_CgaCtaId ;  /* 0x00000000000479c3 */ /* 0x000ea20000008800 */
[----:B------:R-:W-:Y:S01]  /*3920*/  ELECT P0, URZ, PT ;  /* 0x0000000000ff782f */ /* 0x000fe20003800000 */
[----:B------:R-:W-:Y:S01]  /*3930*/  IMAD.MOV.U32 R0, RZ, RZ, 0x1 ;  /* 0x00000001ff007424 */ /* 0x000fe200078e00ff */
[----:B------:R-:W-:Y:S01]  /*3940*/  UIADD3 UR6, UPT, UPT, UR6, 0x130, URZ ;  /* 0x0000013006067890 */ /* 0x000fe2000fffe0ff */
[----:B------:R-:W-:Y:S01]  /*3950*/  SHF.L.U32 R3, R11, 0x1f, RZ ;  /* 0x0000001f0b037819 */ /* 0x000fe200000006ff */
[----:B------:R-:W-:-:S03]  /*3960*/  UMOV UR5, 0x40 ;  /* 0x0000004000057882 */ /* 0x000fc60000000000 */
[----:B------:R-:W-:Y:S01]  /*3970*/  UVIRTCOUNT.DEALLOC.SMPOOL 0x80 ;  /* 0x000000800000784c */ /* 0x000fe20000000000 */
[----:B--2---:R-:W-:Y:S02]  /*3980*/  ULEA UR4, UR4, UR5, 0x18 ;  /* 0x0000000504047291 */ /* 0x004fe4000f8ec0ff */
[----:B------:R-:W-:-:S07]  /*3990*/  ULEA UR5, UR18, UR6, 0x3 ;  /* 0x0000000612057291 */ /* 0x000fce000f8e18ff */
[----:B------:R2:W-:Y:S02]  /*39a0*/  @P0 STS.U8 [UR4+0x1c], R0 ;  /* 0x00001c00ff000988 */ /* 0x0005e40008000004 */
[----:B------:R-:W3:Y:S02]  /*39b0*/  SYNCS.PHASECHK.TRANS64.TRYWAIT P0, [UR5], R3 ;  /* 0x00000003ff0075a7 */ /* 0x000ee40008001105 */
[----:B--23--:R-:W-:Y:S05]  /*39c0*/  @!P0 BRA `(.L_x_69) ;  /* 0x0000005400388947 */ /* 0x00cfea0003800000 */
.L_x_151:
[----:B------:R-:W-:-:S04]  /*39d0*/  UIADD3 UR7, UPT, UPT, UR18, 0x1, URZ ;  /* 0x0000000112077890 */ /* 0x000fc8000fffe0ff */
[----:B------:R-:W-:-:S04]  /*39e0*/  UISETP.NE.AND UP0, UPT, UR7, 0x4, UPT ;  /* 0x000000040700788c */ /* 0x000fc8000bf05270 */
[----:B-1----:R-:W-:Y:S02]  /*39f0*/  USEL UR8, URZ, 0x1, UP0 ;  /* 0x00000001ff087887 */ /* 0x002fe40008000000 */
[----:B------:R-:W-:-:S04]  /*3a00*/  USEL UR7, UR7, URZ, UP0 ;  /* 0x000000ff07077287 */ /* 0x000fc80008000000 */
[----:B------:R-:W-:Y:S01]  /*3a10*/  ULEA UR5, UR7, UR6, 0x3 ;  /* 0x0000000607057291 */ /* 0x000fe2000f8e18ff */
[----:B------:R-:W-:-:S04]  /*3a20*/  LOP3.LUT R2, R11, UR8, RZ, 0x3c, !PT ;  /* 0x000000080b027c12 */ /* 0x000fc8000f8e3cff */
[----:B--2---:R-:W-:-:S04]  /*3a30*/  SHF.L.U32 R3, R2, 0x1f, RZ ;  /* 0x0000001f02037819 */ /* 0x004fc800000006ff */
[----:B------:R-:W1:Y:S02]  /*3a40*/  SYNCS.PHASECHK.TRANS64.TRYWAIT P0, [UR5], R3 ;  /* 0x00000003ff0075a7 */ /* 0x000e640008001105 */
[----:B-1----:R-:W-:Y:S05]  /*3a50*/  @!P0 BRA `(.L_x_70) ;  /* 0x00000054002c8947 */ /* 0x002fea0003800000 */
.L_x_153:
        /* <DEDUP_REMOVED lines=9> */
.L_x_155:
[----:B------:R-:W-:-:S04]  /*3af0*/  UIADD3 UR7, UPT, UPT, UR7, 0x1, URZ ;  /* 0x0000000107077890 */ /* 0x000fc8000fffe0ff */
[----:B------:R-:W-:-:S04]  /*3b00*/  UISETP.NE.AND UP0, UPT, UR7, 0x4, UPT ;  /* 0x000000040700788c */ /* 0x000fc8000bf05270 */
[----:B------:R-:W-:Y:S02]  /*3b10*/  USEL UR5, URZ, 0x1, UP0 ;  /* 0x00000001ff057887 */ /* 0x000fe40008000000 */
[----:B------:R-:W-:-:S04]  /*3b20*/  USEL UR7, UR7, URZ, UP0 ;  /* 0x000000ff07077287 */ /* 0x000fc80008000000 */
[----:B------:R-:W-:Y:S01]  /*3b30*/  ULEA UR7, UR7, UR6, 0x3 ;  /* 0x0000000607077291 */ /* 0x000fe2000f8e18ff */
[----:B-1----:R-:W-:-:S04]  /*3b40*/  LOP3.LUT R3, R2, UR5, RZ, 0x3c, !PT ;  /* 0x0000000502037c12 */ /* 0x002fc8000f8e3cff */
[----:B------:R-:W-:-:S04]  /*3b50*/  SHF.L.U32 R3, R3, 0x1f, RZ ;  /* 0x0000001f03037819 */ /* 0x000fc800000006ff */
[----:B------:R-:W1:Y:S02]  /*3b60*/  SYNCS.PHASECHK.TRANS64.TRYWAIT P0, [UR7], R3 ;  /* 0x00000003ff0075a7 */ /* 0x000e640008001107 */
[----:B-1----:R-:W-:Y:S05]  /*3b70*/  @!P0 BRA `(.L_x_72) ;  /* 0x0000005400148947 */ /* 0x002fea0003800000 */
.L_x_157:
[----:B------:R-:W-:Y:S01]  /*3b80*/  NOP ;  /* 0x0000000000007918 */ /* 0x000fe20000000000 */
[----:B-1----:R-:W1:Y:S01]  /*3b90*/  LDS R0, [UR4+0x14] ;  /* 0x00001404ff007984 */ /* 0x002e620008000800 */
[----:B------:R-:W-:Y:S01]  /*3ba0*/  ULOP3.LUT UR6, UR19, 0xffff, URZ, 0xc0, !UPT ;  /* 0x0000ffff13067892 */ /* 0x000fe2000f8ec0ff */
[----:B------:R-:W-:Y:S01]  /*3bb0*/  UMOV UR8, 0xffff ;  /* 0x0000ffff00087882 */ /* 0x000fe20000000000 */
[----:B------:R-:W-:Y:S02]  /*3bc0*/  UMOV UR5, 0x1 ;  /* 0x0000000100057882 */ /* 0x000fe40000000000 */
[----:B------:R-:W-:-:S04]  /*3bd0*/  USHF.R.U32.HI UR6, URZ, 0x5, UR6 ;  /* 0x00000005ff067899 */ /* 0x000fc80008011606 */
[----:B------:R-:W-:Y:S02]  /*3be0*/  USHF.L.U32 UR8, UR8, UR6, URZ ;  /* 0x0000000608087299 */ /* 0x000fe400080006ff */
[----:B------:R-:W-:-:S04]  /*3bf0*/  USHF.L.U32 UR5, UR5, UR6, URZ ;  /* 0x0000000605057299 */ /* 0x000fc800080006ff */
[----:B-1----:R-:W-:-:S04]  /*3c00*/  LOP3.LUT R0, R0, UR8, RZ, 0xc0, !PT ;  /* 0x0000000800007c12 */ /* 0x002fc8000f8ec0ff */
[----:B------:R-:W-:-:S13]  /*3c10*/  ISETP.NE.AND P0, PT, R0, UR8, PT ;  /* 0x0000000800007c0c */ /* 0x000fda000bf05270 */
[----:B------:R-:W-:Y:S05]  /*3c20*/  @P0 BRA `(.L_x_73) ;  /* 0x0000000000580947 */ /* 0x000fea0003800000 */
[----:B------:R-:W1:Y:S02]  /*3c30*/  LDS R0, [UR4+0x18] ;  /* 0x00001804ff007984 */ /* 0x000e640008000800 */
[----:B-1----:R-:W-:-:S04]  /*3c40*/  LOP3.LUT R0, R0, UR5, RZ, 0xc0, !PT ;  /* 0x0000000500007c12 */ /* 0x002fc8000f8ec0ff */
[----:B------:R-:W-:-:S13]  /*3c50*/  ISETP.NE.AND P0, PT, R0, UR5, PT ;  /* 0x0000000500007c0c */ /* 0x000fda000bf05270 */
[----:B------:R-:W-:Y:S05]  /*3c60*/  @P0 BRA `(.L_x_74) ;  /* 0x00000000003c0947 */ /* 0x000fea0003800000 */
[----:B------:R-:W1:Y:S01]  /*3c70*/  S2R R2, SR_LANEID ;  /* 0x0000000000027919 */ /* 0x000e620000000000 */
[----:B------:R-:W-:Y:S01]  /*3c80*/  ULOP3.LUT UR8, URZ, UR8, URZ, 0x33, !UPT ;  /* 0x00000008ff087292 */ /* 0x000fe2000f8e33ff */
[----:B------:R-:W-:Y:S01]  /*3c90*/  LOP3.LUT R4, RZ, UR5, RZ, 0x33, !PT ;  /* 0x00000005ff047c12 */ /* 0x000fe2000f8e33ff */
[----:B------:R-:W-:Y:S02]  /*3ca0*/  VOTEU.ANY UR7, UPT, PT ;  /* 0x0000000000077886 */ /* 0x000fe400038e0100 */
[----:B------:R-:W-:Y:S01]  /*3cb0*/  UFLO.U32 UR7, UR7 ;  /* 0x00000007000772bd */ /* 0x000fe200080e0000 */
[----:B------:R-:W2:Y:S01]  /*3cc0*/  REDUX UR5, R4 ;  /* 0x00000000040573c4 */ /* 0x000ea20000000000 */
[----:B------:R-:W-:-:S06]  /*3cd0*/  IMAD.U32 R0, RZ, RZ, UR8 ;  /* 0x00000008ff007e24 */ /* 0x000fcc000f8e00ff */
[----:B------:R3:W-:Y:S01]  /*3ce0*/  UTCATOMSWS.AND URZ, UR8 ;  /* 0x0000000800ff79e3 */ /* 0x0007e20008000000 */
[----:B------:R-:W4:Y:S01]  /*3cf0*/  REDUX UR6, R0 ;  /* 0x00000000000673c4 */ /* 0x000f220000000000 */
[----:B-1----:R-:W-:Y:S01]  /*3d00*/  ISETP.EQ.U32.AND P0, PT, R2, UR7, PT ;  /* 0x0000000702007c0c */ /* 0x002fe2000bf02070 */
[----:B--2---:R-:W-:Y:S01]  /*3d10*/  IMAD.U32 R2, RZ, RZ, UR5 ;  /* 0x00000005ff027e24 */ /* 0x004fe2000f8e00ff */
[----:B----4-:R-:W-:-:S11]  /*3d20*/  MOV R3, UR6 ;  /* 0x0000000600037c02 */ /* 0x010fd60008000f00 */
[----:B------:R3:W-:Y:S04]  /*3d30*/  @P0 ATOMS.AND RZ, [UR4+0x14], R3 ;  /* 0x00001403ffff098c */ /* 0x0007e8000a800004 */
[----:B------:R3:W-:Y:S01]  /*3d40*/  @P0 ATOMS.AND RZ, [UR4+0x18], R2 ;  /* 0x00001802ffff098c */ /* 0x0007e2000a800004 */
[----:B------:R-:W-:Y:S05]  /*3d50*/  BRA `(.L_x_75) ;  /* 0x0000000000147947 */ /* 0x000fea0003800000 */
.L_x_74:
[----:B------:R-:W-:Y:S02]  /*3d60*/  MOV R2, 0x3d80 ;  /* 0x00003d8000027802 */ /* 0x000fe40000000f00 */
[----:B----45:R-:W-:Y:S05]  /*3d70*/  CALL.REL.NOINC `($__internal_0_$__cuda_sm10x_tcgen05_guardrail_trap_col_being_dealloced_not_returned_by_alloc) ;  /* 0x0000005400707944 */ /* 0x030fea0003c00000 */
[----:B------:R-:W-:Y:S05]  /*3d80*/  BRA `(.L_x_75) ;  /* 0x0000000000087947 */ /* 0x000fea0003800000 */
.L_x_73:
[----:B------:R-:W-:Y:S02]  /*3d90*/  MOV R2, 0x3db0 ;  /* 0x00003db000027802 */ /* 0x000fe40000000f00 */
[----:B----45:R-:W-:Y:S05]  /*3da0*/  CALL.REL.NOINC `($__internal_2_$__cuda_sm10x_tcgen05_guardrail_trap_unallocated_columns_being_dealloced) ;  /* 0x00000054007c7944 */ /* 0x030fea0003c00000 */
.L_x_75:
[----:B------:R-:W-:Y:S01]  /*3db0*/  NOP ;  /* 0x0000000000007918 */ /* 0x000fe20000000000 */
[----:B---3--:R-:W-:Y:S05]  /*3dc0*/  EXIT ;  /* 0x000000000000794d */ /* 0x008fea0003800000 */
.L_x_57:
[----:B------:R-:W-:-:S09]  /*3dd0*/  UISETP.NE.OR UP2, UPT, UR8, 0x3, !UP2 ;  /* 0x000000030800788c */ /* 0x000fd2000d745670 */
[----:B------:R-:W-:Y:S05]  /*3de0*/  BRA.U UP2, `(.L_x_76) ;  /* 0x0000000d02407547 */ /* 0x000fea000b800000 */
[----:B------:R-:W1:Y:S01]  /*3df0*/  LDC R0, c[0x0][0xb30] ;  /* 0x0002cc00ff007b82 */ /* 0x000e620000000800 */
[----:B------:R-:W2:Y:S01]  /*3e00*/  LDCU.64 UR8, c[0x0][0x888] ;  /* 0x00011100ff0877ac */ /* 0x000ea20008000a00 */
[----:B------:R-:W-:Y:S02]  /*3e10*/  HFMA2 R29, -RZ, RZ, 0, 0 ;  /* 0x00000000ff1d7431 */ /* 0x000fe400000001ff */
[----:B------:R-:W-:Y:S01]  /*3e20*/  IMAD.MOV.U32 R31, RZ, RZ, 0x1 ;  /* 0x00000001ff1f7424 */ /* 0x000fe200078e00ff */
[----:B------:R-:W-:Y:S01]  /*3e30*/  MOV R23, 0x2000 ;  /* 0x0000200000177802 */ /* 0x000fe20000000f00 */
[----:B------:R-:W4:Y:S01]  /*3e40*/  LDCU.64 UR4, c[0x0][0x890] ;  /* 0x00011200ff0477ac */ /* 0x000f220008000a00 */
[----:B------:R-:W-:Y:S01]  /*3e50*/  IMAD.MOV.U32 R30, RZ, RZ, RZ ;  /* 0x000000ffff1e7224 */ /* 0x000fe200078e00ff */
[----:B------:R-:W3:Y:S01]  /*3e60*/  LDC R19, c[0x0][0x370] ;  /* 0x0000dc00ff137b82 */ /* 0x000ee20000000800 */
[----:B------:R-:W-:Y:S01]  /*3e70*/  UMOV UR7, 0x400 ;  /* 0x0000040000077882 */ /* 0x000fe20000000000 */
[----:B------:R-:W-:-:S02]  /*3e80*/  UPLOP3.LUT UP1, UPT, UPT, UPT, UPT, 0x40, 0x4 ;  /* 0x000000000004789c */ /* 0x000fc40003f2e870 */
[----:B------:R-:W-:-:S04]  /*3e90*/  ULEA UR7, UR37, UR7, 0x18 ;  /* 0x0000000725077291 */ /* 0x000fc8000f8ec0ff */
[----:B------:R-:W3:Y:S01]  /*3ea0*/  LDC R2, c[0x0][0xb0c] ;  /* 0x0002c300ff027b82 */ /* 0x000ee20000000800 */
[----:B------:R-:W-:Y:S02]  /*3eb0*/  UIADD3 UR13, UPT, UPT, UR7, 0xc8, URZ ;  /* 0x000000c8070d7890 */ /* 0x000fe4000fffe0ff */
[----:B--2---:R-:W-:Y:S02]  /*3ec0*/  UISETP.NE.U32.AND UP2, UPT, UR8, URZ, UPT ;  /* 0x000000ff0800728c */ /* 0x004fe4000bf45070 */
[----:B------:R-:W-:Y:S02]  /*3ed0*/  UIADD3 UR17, UPT, UPT, UR7, 0xc0, URZ ;  /* 0x000000c007117890 */ /* 0x000fe4000fffe0ff */
[----:B----4-:R-:W-:Y:S01]  /*3ee0*/  UISETP.NE.U32.AND UP3, UPT, UR4, URZ, UPT ;  /* 0x000000ff0400728c */ /* 0x010fe2000bf65070 */
[----:B------:R-:W2:Y:S01]  /*3ef0*/  LDC R18, c[0x0][0xb20] ;  /* 0x0002c800ff127b82 */ /* 0x000ea20000000800 */
[----:B-1----:R-:W-:Y:S01]  /*3f00*/  ISETP.NE.AND P1, PT, R0, 0x1, PT ;  /* 0x000000010000780c */ /* 0x002fe20003f25270 */
[----:B------:R-:W-:-:S02]  /*3f10*/  UISETP.NE.AND.EX UP2, UPT, UR9, URZ, UPT, UP2 ;  /* 0x000000ff0900728c */ /* 0x000fc4000bf45320 */
[----:B------:R-:W-:Y:S02]  /*3f20*/  UPRMT UR13, UR37, 0x654, UR13 ;  /* 0x00000654250d7896 */ /* 0x000fe4000800000d */
[----:B------:R-:W-:Y:S02]  /*3f30*/  UISETP.NE.AND.EX UP3, UPT, UR5, URZ, UPT, UP3 ;  /* 0x000000ff0500728c */ /* 0x000fe4000bf65330 */
[----:B------:R-:W1:Y:S08]  /*3f40*/  LDC.64 R32, c[0x0][0x348] ;  /* 0x0000d200ff207b82 */ /* 0x000e700000000a00 */
[----:B------:R-:W4:Y:S08]  /*3f50*/  LDC.64 R16, c[0x0][0xb10] ;  /* 0x0002c400ff107b82 */ /* 0x000f300000000a00 */
[----:B------:R-:W1:Y:S08]  /*3f60*/  LDC.64 R6, c[0x0][0xb18] ;  /* 0x0002c600ff067b82 */ /* 0x000e700000000a00 */
[----:B------:R-:W1:Y:S08]  /*3f70*/  LDC.64 R4, c[0x0][0xb28] ;  /* 0x0002ca00ff047b82 */ /* 0x000e700000000a00 */
[----:B--23--:R-:W1:Y:S02]  /*3f80*/  LDC R22, c[0x0][0x374] ;  /* 0x0000dd00ff167b82 */ /* 0x00ce640000000800 */
.L_x_85:
[C---:B------:R-:W-:Y:S02]  /*3f90*/  LEA R0, R30.reuse, UR7, 0x3 ;  /* 0x000000071e007c11 */ /* 0x040fe4000f8e18ff */
[----:B------:R-:W-:Y:S02]  /*3fa0*/  SHF.L.U32 R3, R29, 0x1f, RZ ;  /* 0x0000001f1d037819 */ /* 0x000fe400000006ff */
[----:B------:R-:W-:Y:S02]  /*3fb0*/  LEA R24, R30, UR7, 0x4 ;  /* 0x000000071e187c11 */ /* 0x000fe4000f8e20ff */
[----:B--2---:R-:W2:Y:S02]  /*3fc0*/  SYNCS.PHASECHK.TRANS64.TRYWAIT P0, [R0+URZ+0xf0], R3 ;  /* 0x0000f003000075a7 */ /* 0x004ea400080011ff */
[----:B--2---:R-:W-:Y:S05]  /*3fd0*/  @!P0 BRA `(.L_x_77) ;  /* 0x0000005000148947 */ /* 0x004fea0003800000 */
.L_x_158:
[----:B------:R-:W-:Y:S01]  /*3fe0*/  ISETP.GE.AND P0, PT, R72, 0x1, PT ;  /* 0x000000014800780c */ /* 0x000fe20003f06270 */
[----:B------:R-:W3:Y:S01]  /*3ff0*/  LDS.128 R24, [R24+0x180] ;  /* 0x0001800018187984 */ /* 0x000ee20000000c00 */
[----:B--2---:R-:W-:Y:S01]  /*4000*/  VIADD R0, R0, 0x100 ;  /* 0x0000010000007836 */ /* 0x004fe20000000000 */
[----:B------:R-:W-:Y:S01]  /*4010*/  @!PT LDS RZ, [RZ] ;  /* 0x00000000fffff984 */ /* 0x000fe20000000800 */
[----:B------:R-:W-:Y:S01]  /*4020*/  @!PT LDS RZ, [RZ] ;  /* 0x00000000fffff984 */ /* 0x000fe20000000800 */
[----:B------:R-:W-:Y:S01]  /*4030*/  @!PT LDS RZ, [RZ] ;  /* 0x00000000fffff984 */ /* 0x000fe20000000800 */
[----:B------:R-:W-:Y:S01]  /*4040*/  @!PT LDS RZ, [RZ] ;  /* 0x00000000fffff984 */ /* 0x000fe20000000800 */
[----:B------:R2:W-:Y:S06]  /*4050*/  MEMBAR.ALL.CTA ;  /* 0x0000000000007992 */ /* 0x0005ec0000008000 */
[----:B--2---:R-:W2:Y:S01]  /*4060*/  FENCE.VIEW.ASYNC.S ;  /* 0x00000000000073c6 */ /* 0x004ea20000000000 */
[----:B------:R-:W-:Y:S04]  /*4070*/  PRMT R0, RZ, 0x654, R0 ;  /* 0x00000654ff007816 */ /* 0x000fe80000000000 */
[----:B--2---:R2:W-:Y:S01]  /*4080*/  SYNCS.ARRIVE.TRANS64.RED.A1T0 RZ, [R0+URZ], RZ ;  /* 0x000000ff00ff79a7 */ /* 0x0045e200081004ff */
[----:B---3--:R-:W-:Y:S11]  /*4090*/  LOP3.LUT P3, RZ, R26, 0x1, RZ, 0xc0, !PT ;  /* 0x000000011aff7812 */ /* 0x008ff6000786c0ff */
[----:B------:R-:W-:Y:S02]  /*40a0*/  @!UPT UIADD3 URZ, UPT, UPT, URZ, URZ, URZ ;  /* 0x000000fffffff290 */ /* 0x000fe4000fffe0ff */
[----:B------:R-:W-:Y:S02]  /*40b0*/  @P3 MOV R13, R24 ;  /* 0x00000018000d3202 */ /* 0x000fe40000000f00 */
[----:B------:R-:W-:Y:S01]  /*40c0*/  @P3 LOP3.LUT R8, R25, 0xffff, RZ, 0xc0, !PT ;  /* 0x0000ffff19083812 */ /* 0x000fe200078ec0ff */
[----:B--2---:R-:W-:Y:S06]  /*40d0*/  @!P0 BRA `(.L_x_78) ;  /* 0x0000000000a48947 */ /* 0x004fec0003800000 */
[----:B-1----:R-:W-:Y:S01]  /*40e0*/  IMAD.HI.U32 R35, R22, R7, RZ ;  /* 0x0000000716237227 */ /* 0x002fe200078e00ff */
[----:B------:R-:W-:Y:S02]  /*40f0*/  ISETP.NE.AND P0, PT, R6, 0x1, PT ;  /* 0x000000010600780c */ /* 0x000fe40003f05270 */
[----:B------:R-:W-:Y:S01]  /*4100*/  ISETP.NE.AND P2, PT, R72, 0x1, PT ;  /* 0x000000014800780c */ /* 0x000fe20003f45270 */
[----:B----4-:R-:W-:Y:S01]  /*4110*/  IMAD.HI.U32 R34, R19, R16, RZ ;  /* 0x0000001013227227 */ /* 0x010fe200078e00ff */
[----:B------:R-:W-:Y:S02]  /*4120*/  SHF.R.U32.HI R35, RZ, R18, R35 ;  /* 0x00000012ff237219 */ /* 0x000fe40000011623 */
[----:B------:R-:W-:Y:S01]  /*4130*/  ISETP.NE.AND P4, PT, R2, 0x1, PT ;  /* 0x000000010200780c */ /* 0x000fe20003f85270 */
[----:B------:R-:W-:Y:S01]  /*4140*/  IMAD.HI.U32 R36, R13, R16, RZ ;  /* 0x000000100d247227 */ /* 0x000fe200078e00ff */
[----:B------:R-:W-:Y:S02]  /*4150*/  SHF.R.U32.HI R34, RZ, R17, R34 ;  /* 0x00000011ff227219 */ /* 0x000fe40000011622 */
[----:B------:R-:W-:Y:S01]  /*4160*/  SEL R3, R22, R35, !P0 ;  /* 0x0000002316037207 */ /* 0x000fe20004000000 */
[C---:B------:R-:W-:Y:S01]  /*4170*/  IMAD.HI.U32 R35, R8.reuse, R7, RZ ;  /* 0x0000000708237227 */ /* 0x040fe200078e00ff */
[----:B------:R-:W-:Y:S02]  /*4180*/  SEL R11, R19, R34, !P4 ;  /* 0x00000022130b7207 */ /* 0x000fe40006000000 */
[----:B------:R-:W-:Y:S01]  /*4190*/  SHF.R.U32.HI R36, RZ, R17, R36 ;  /* 0x00000011ff247219 */ /* 0x000fe20000011624 */
[----:B------:R-:W-:Y:S01]  /*41a0*/  IMAD.HI.U32 R38, R3, R4, RZ ;  /* 0x0000000403267227 */ /* 0x000fe200078e00ff */
[----:B------:R-:W-:Y:S03]  /*41b0*/  SHF.R.U32.HI R35, RZ, R18, R35 ;  /* 0x00000012ff237219 */ /* 0x000fe60000011623 */
[----:B------:R-:W-:Y:S01]  /*41c0*/  IMAD.HI.U32 R34, R11, R4, RZ ;  /* 0x000000040b227227 */ /* 0x000fe200078e00ff */
[----:B------:R-:W-:Y:S02]  /*41d0*/  @P2 SHF.R.U32.HI R3, RZ, R5, R38 ;  /* 0x00000005ff032219 */ /* 0x000fe40000011626 */
[----:B------:R-:W-:Y:S02]  /*41e0*/  SEL R9, R8, R35, !P0 ;  /* 0x0000002308097207 */ /* 0x000fe40004000000 */
[----:B------:R-:W-:Y:S01]  /*41f0*/  @P2 SHF.R.U32.HI R11, RZ, R5, R34 ;  /* 0x00000005ff0b2219 */ /* 0x000fe20000011622 */
[C---:B------:R-:W-:Y:S01]  /*4200*/  IMAD R10, R72.reuse, R3, RZ ;  /* 0x00000003480a7224 */ /* 0x040fe200078e02ff */
[----:B------:R-:W-:Y:S01]  /*4210*/  SEL R3, R13, R36, !P4 ;  /* 0x000000240d037207 */ /* 0x000fe20006000000 */
[C---:B------:R-:W-:Y:S03]  /*4220*/  IMAD.HI.U32 R14, R9.reuse, R4, RZ ;  /* 0x00000004090e7227 */ /* 0x040fe600078e00ff */
[----:B------:R-:W-:Y:S01]  /*4230*/  ISETP.GE.AND P0, PT, R9, R10, PT ;  /* 0x0000000a0900720c */ /* 0x000fe20003f06270 */
[C---:B------:R-:W-:Y:S01]  /*4240*/  IMAD R12, R72.reuse, R11, RZ ;  /* 0x0000000b480c7224 */ /* 0x040fe200078e02ff */
[-C--:B------:R-:W-:Y:S04]  /*4250*/  SHF.R.U32.HI R14, RZ, R5.reuse, R14 ;  /* 0x00000005ff0e7219 */ /* 0x080fe8000001160e */
[----:B------:R-:W-:Y:S02]  /*4260*/  ISETP.GE.OR P0, PT, R3, R12, P0 ;  /* 0x0000000c0300720c */ /* 0x000fe40000706670 */
[----:B------:R-:W-:Y:S05]  /*4270*/  SEL R15, R9, R14, !P2 ;  /* 0x0000000e090f7207 */ /* 0x000fea0005000000 */
[----:B------:R-:W-:Y:S04]  /*4280*/  IMAD.MOV R14, RZ, RZ, -R15 ;  /* 0x000000ffff0e7224 */ /* 0x000fe800078e0a0f */
[----:B------:R-:W-:Y:S02]  /*4290*/  IMAD R14, R72, R14, R9 ;  /* 0x0000000e480e7224 */ /* 0x000fe400078e0209 */
[C---:B------:R-:W-:Y:S05]  /*42a0*/  @!P0 IMAD.HI.U32 R10, R3.reuse, R4, RZ ;  /* 0x00000004030a8227 */ /* 0x040fea00078e00ff */
[----:B------:R-:W-:Y:S04]  /*42b0*/  @!P0 SHF.R.U32.HI R10, RZ, R5, R10 ;  /* 0x00000005ff0a8219 */ /* 0x000fe8000001160a */
[----:B------:R-:W-:Y:S01]  /*42c0*/  @!P0 SEL R0, R3, R10, !P2 ;  /* 0x0000000a03008207 */ /* 0x000fe20005000000 */
[----:B------:R-:W-:Y:S03]  /*42d0*/  IMAD.MOV R10, RZ, RZ, -R3 ;  /* 0x000000ffff0a7224 */ /* 0x000fe600078e0a03 */
[----:B------:R-:W-:Y:S01]  /*42e0*/  @!P0 IADD3 R15, PT, PT, R15, -R0, RZ ;  /* 0x800000000f0f8210 */ /* 0x000fe20007ffe0ff */
[----:B------:R-:W-:Y:S01]  /*42f0*/  @!P0 IMAD R0, R11, R14, R0 ;  /* 0x0000000e0b008224 */ /* 0x000fe200078e0200 */
[----:B------:R-:W-:Y:S01]  /*4300*/  IADD3 R11, PT, PT, -R9, RZ, RZ ;  /* 0x000000ff090b7210 */ /* 0x000fe20007ffe1ff */
[----:B------:R-:W-:Y:S02]  /*4310*/  IMAD R13, R2, R10, R13 ;  /* 0x0000000a020d7224 */ /* 0x000fe400078e020d */
[----:B------:R-:W-:Y:S02]  /*4320*/  @!P0 IMAD R9, R15, R72, R3 ;  /* 0x000000480f098224 */ /* 0x000fe400078e0203 */
[----:B------:R-:W-:Y:S02]  /*4330*/  @!P0 IMAD.MOV.U32 R3, RZ, RZ, R0 ;  /* 0x000000ffff038224 */ /* 0x000fe400078e0000 */
[----:B------:R-:W-:Y:S02]  /*4340*/  IMAD R8, R6, R11, R8 ;  /* 0x0000000b06087224 */ /* 0x000fe400078e0208 */
[----:B------:R-:W-:Y:S02]  /*4350*/  IMAD R13, R3, R2, R13 ;  /* 0x00000002030d7224 */ /* 0x000fe400078e020d */
[----:B------:R-:W-:Y:S02]  /*4360*/  IMAD R8, R9, R6, R8 ;  /* 0x0000000609087224 */ /* 0x000fe400078e0208 */
.L_x_78:
[----:B------:R-:W-:Y:S05]  /*4370*/  BRA.U UP1, `(.L_x_79) ;  /* 0x0000000101107547 */ /* 0x000fea000b800000 */
[----:B------:R-:W-:Y:S04]  /*4380*/  MOV R0, UR6 ;  /* 0x0000000600007c02 */ /* 0x000fe80008000f00 */
[----:B------:R-:W-:Y:S04]  /*4390*/  SHF.L.U32 R3, R0, 0x1f, RZ ;  /* 0x0000001f00037819 */ /* 0x000fe800000006ff */
[----:B------:R-:W2:Y:S02]  /*43a0*/  SYNCS.PHASECHK.TRANS64.TRYWAIT P0, [UR7+0xe8], R3 ;  /* 0x0000e803ff0075a7 */ /* 0x000ea40008001107 */
[----:B--2---:R-:W-:Y:S05]  /*43b0*/  @!P0 BRA `(.L_x_80) ;  /* 0x0000004c00308947 */ /* 0x004fea0003800000 */
.L_x_79:
[----:B------:R-:W-:Y:S02]  /*43c0*/  R2UR UR19, R21 ;  /* 0x00000000151372ca */ /* 0x000fe400000e0000 */
[----:B------:R-:W-:Y:S02]  /*43d0*/  R2UR UR18, R20 ;  /* 0x00000000141272ca */ /* 0x000fe400000e0000 */
[----:B------:R-:W-:Y:S02]  /*43e0*/  ISETP.NE.U32.AND P2, PT, RZ, UR4, PT ;  /* 0x00000004ff007c0c */ /* 0x000fe4000bf45070 */
[----:B------:R-:W-:Y:S02]  /*43f0*/  SHF.L.U32 R12, R31, 0x1f, RZ ;  /* 0x0000001f1f0c7819 */ /* 0x000fe400000006ff */
[----:B------:R-:W-:Y:S05]  /*4400*/  ISETP.NE.AND.EX P2, PT, RZ, UR5, PT, P2 ;  /* 0x00000005ff007c0c */ /* 0x000fea000bf45320 */
[----:B------:R-:W-:Y:S02]  /*4410*/  USHF.L.U32 UR19, UR19, 0x7, URZ ;  /* 0x0000000713137899 */ /* 0x000fe400080006ff */
[----:B------:R-:W-:Y:S01]  /*4420*/  USHF.L.U32 UR18, UR18, 0x7, URZ ;  /* 0x0000000712127899 */ /* 0x000fe200080006ff */
[----:B------:R-:W-:Y:S11]  /*4430*/  BRA.U !UP3, `(.L_x_81) ;  /* 0x000000010b347547 */ /* 0x000ff6000b800000 */
[----:B------:R-:W-:Y:S01]  /*4440*/  UPLOP3.LUT UP0, UPT, UPT, UPT, UP2, 0x80, 0x8 ;  /* 0x000000000008789c */ /* 0x000fe20003f0f020 */
[----:B--2---:R-:W-:Y:S02]  /*4450*/  HFMA2 R0, -RZ, RZ, 0, 5.9604644775390625e-08 ;  /* 0x00000001ff007431 */ /* 0x004fe400000001ff */
[----:B------:R-:W-:Y:S03]  /*4460*/  IMAD.MOV.U32 R171, RZ, RZ, 0x1 ;  /* 0x00000001ffab7424 */ /* 0x000fe600078e00ff */
[----:B------:R-:W-:Y:S05]  /*4470*/  PLOP3.LUT P0, PT, PT, PT, UP0, 0x80, 0x8 ;  /* 0x000000000008781c */ /* 0x000fea0003f0f008 */
[----:B------:R-:W2:Y:S01]  /*4480*/  @UP0 LDCU.64 UR10, c[0x0][0x888] ;  /* 0x00011100ff0a07ac */ /* 0x000ea20008000a00 */
[----:B------:R-:W-:Y:S07]  /*4490*/  @UP0 UIMAD UR8, UR36, UR4, URZ ;  /* 0x00000004240802a4 */ /* 0x000fee000f8e02ff */
[----:B------:R-:W-:Y:S01]  /*44a0*/  @!P0 PRMT R171, R0, 0x7610, R171 ;  /* 0x0000761000ab8816 */ /* 0x000fe200000000ab */
[----:B--2---:R-:W-:Y:S03]  /*44b0*/  @UP0 UIMAD.WIDE UR10, UR8, 0x4, UR10 ;  /* 0x00000004080a08a5 */ /* 0x004fe6000f8e020a */
[----:B------:R-:W2:Y:S03]  /*44c0*/  @!UP0 LDCU UR8, c[0x0][0x880] ;  /* 0x00011000ff0887ac */ /* 0x000ea60008000800 */
[----:B------:R-:W-:Y:S01]  /*44d0*/  IMAD.U32 R10, RZ, RZ, UR10 ;  /* 0x0000000aff0a7e24 */ /* 0x000fe2000f8e00ff */
[----:B------:R-:W-:Y:S05]  /*44e0*/  MOV R11, UR11 ;  /* 0x0000000b000b7c02 */ /* 0x000fea0008000f00 */
[----:B-----5:R3:W5:Y:S02]  /*44f0*/  @P0 LDG.E R81, desc[UR46][R10.64] ;  /* 0x0000002e0a510981 */ /* 0x020764000c1e1900 */
[----:B--23--:R-:W-:Y:S07]  /*4500*/  @!P0 IMAD.U32 R81, RZ, RZ, UR8 ;  /* 0x00000008ff518e24 */ /* 0x00cfee000f8e00ff */
.L_x_81:
[----:B-----5:R-:W-:Y:S01]  /*4510*/  @!P2 FSETP.EQ.AND P0, PT, R81, RZ, PT ;  /* 0x000000ff5100a20b */ /* 0x020fe20003f02000 */
[----:B------:R-:W-:Y:S01]  /*4520*/  @!UPT UIADD3 URZ, UPT, UPT, URZ, URZ, URZ ;  /* 0x000000fffffff290 */ /* 0x000fe2000fffe0ff */
[----:B------:R-:W-:Y:S11]  /*4530*/  @!P2 BRA `(.L_x_82) ;  /* 0x000000000014a947 */ /* 0x000ff60003800000 */
[----:B------:R-:W-:Y:S02]  /*4540*/  LOP3.LUT P2, RZ, R171, 0xff, RZ, 0xc0, !PT ;  /* 0x000000ffabff7812 */ /* 0x000fe4000784c0ff */
[----:B------:R-:W-:Y:S04]  /*4550*/  PLOP3.LUT P0, PT, PT, PT, UP0, 0x80, 0x8 ;  /* 0x000000000008781c */ /* 0x000fe80003f0f008 */
[----:B------:R-:W-:Y:S07]  /*4560*/  PLOP3.LUT P0, PT, P0, PT, PT, 0x8, 0x80 ;  /* 0x000000000080781c */ /* 0x000fee000070e170 */
[----:B------:R-:W-:Y:S11]  /*4570*/  @P2 FSETP.EQ.AND P0, PT, R81, RZ, PT ;  /* 0x000000ff5100220b */ /* 0x000ff60003f02000 */
[----:B------:R-:W-:Y:S02]  /*4580*/  @!UPT UIADD3 URZ, UPT, UPT, URZ, URZ, URZ ;  /* 0x000000fffffff290 */ /* 0x000fe4000fffe0ff */
.L_x_82:
[----:B------:R-:W3:Y:S01]  /*4590*/  SYNCS.PHASECHK.TRANS64.TRYWAIT P2, [UR7+0xd0], R12 ;  /* 0x0000d00cff0075a7 */ /* 0x000ee20008041107 */
[----:B------:R-:W-:Y:S04]  /*45a0*/  ELECT P4, URZ, PT ;  /* 0x0000000000ff782f */ /* 0x000fe80003880000 */
[----:B------:R-:W-:Y:S11]  /*45b0*/  PLOP3.LUT P4, PT, P0, P4, PT, 0xf2, 0x2f ;  /* 0x00000000002f781c */ /* 0x000ff60000789e72 */
[----:B------:R-:W-:Y:S02]  /*45c0*/  @!UPT UIADD3 URZ, UPT, UPT, URZ, URZ, URZ ;  /* 0x000000fffffff290 */ /* 0x000fe4000fffe0ff */
[----:B-1----:R-:W-:Y:S05]  /*45d0*/  @!P4 IADD3 R21, P0, PT, R32, 0x580, RZ ;  /* 0x000005802015c810 */ /* 0x002fea0007f1e0ff */
[----:B------:R-:W-:Y:S01]  /*45e0*/  @!P4 IMAD.X R20, RZ, RZ, R33, P0 ;  /* 0x000000ffff14c224 */ /* 0x000fe200000e0621 */
[----:B---3--:R-:W-:Y:S07]  /*45f0*/  @!P2 BRA `(.L_x_83) ;  /* 0x0000004800b8a947 */ /* 0x008fee0003800000 */
.L_x_161:
[----:B------:R-:W3:Y:S01]  /*4600*/  LDC.64 R14, c[0x0][0xb10] ;  /* 0x0002c400ff0e7b82 */ /* 0x000ee20000000a00 */
[----:B------:R-:W-:Y:S01]  /*4610*/  @!P4 R2UR UR8, R20 ;  /* 0x000000001408c2ca */ /* 0x000fe200000e0000 */
[----:B------:R-:W-:Y:S01]  /*4620*/  VOTEU.ALL UP1, P4 ;  /* 0x0000000000ff7886 */ /* 0x000fe20002020000 */
[----:B------:R-:W-:Y:S01]  /*4630*/  @!P4 R2UR UR9, R21 ;  /* 0x000000001509c2ca */ /* 0x000fe200000e0000 */
[----:B------:R-:W-:Y:S01]  /*4640*/  UMOV UR10, 0x0 ;  /* 0x00000000000a7882 */ /* 0x000fe20000000000 */
[----:B------:R-:W-:Y:S03]  /*4650*/  UMOV UR11, 0x10000000 ;  /* 0x10000000000b7882 */ /* 0x000fe60000000000 */
[----:B------:R-:W5:Y:S01]  /*4660*/  LDC.64 R10, c[0x0][0xb18] ;  /* 0x0002c600ff0a7b82 */ /* 0x000f620000000a00 */
[----:B------:R-:W-:Y:S01]  /*4670*/  @!UP1 UIADD3 UR16, UPT, UPT, UR7, 0x200, URZ ;  /* 0x0000020007109890 */ /* 0x000fe2000fffe0ff */
[----:B------:R-:W-:Y:S01]  /*4680*/  @P3 SHF.R.U32.HI R28, RZ, 0x10, R25 ;  /* 0x00000010ff1c3819 */ /* 0x000fe20000011619 */
[----:B------:R-:W-:Y:S01]  /*4690*/  VOTEU.ALL UP1, P4 ;  /* 0x0000000000ff7886 */ /* 0x000fe20002020000 */
[----:B------:R-:W-:Y:S01]  /*46a0*/  UMOV UR20, UR36 ;  /* 0x0000002400147c82 */ /* 0x000fe20008000000 */
[----:B------:R-:W-:Y:S03]  /*46b0*/  VIADD R30, R30, 0x1 ;  /* 0x000000011e1e7836 */ /* 0x000fe60000000000 */
[----:B--2---:R-:W2:Y:S01]  /*46c0*/  @!P1 LDC R0, c[0x0][0xb20] ;  /* 0x0002c800ff009b82 */ /* 0x004ea20000000800 */
[----:B------:R-:W-:Y:S01]  /*46d0*/  IMAD.U32 R21, RZ, RZ, UR8 ;  /* 0x00000008ff157e24 */ /* 0x000fe2000f8e00ff */
[----:B------:R-:W-:Y:S06]  /*46e0*/  UPRMT UR8, UR37, 0x654, UR17 ;  /* 0x0000065425087896 */ /* 0x000fec0008000011 */
[----:B-1----:R-:W1:Y:S01]  /*46f0*/  @!P1 LDC R3, c[0x0][0xb0c] ;  /* 0x0002c300ff039b82 */ /* 0x002e620000000800 */
[----:B------:R-:W-:Y:S01]  /*4700*/  IMAD.U32 R20, RZ, RZ, UR9 ;  /* 0x00000009ff147e24 */ /* 0x000fe2000f8e00ff */
[----:B------:R-:W-:Y:S04]  /*4710*/  @!P4 R2UR UR15, R21 ;  /* 0x00000000150fc2ca */ /* 0x000fe800000e0000 */
[----:B------:R-:W-:Y:S01]  /*4720*/  @!P4 R2UR UR14, R20 ;  /* 0x00000000140ec2ca */ /* 0x000fe200000e0000 */
[----:B------:R-:W-:Y:S11]  /*4730*/  @!P4 IMAD.MOV.U32 R20, RZ, RZ, 0x2000 ;  /* 0x00002000ff14c424 */ /* 0x000ff600078e00ff */
[----:B------:R-:W-:Y:S01]  /*4740*/  @!UPT UIADD3 URZ, UPT, UPT, URZ, URZ, URZ ;  /* 0x000000fffffff290 */ /* 0x000fe2000fffe0ff */
[----:B------:R1:W-:Y:S01]  /*4750*/  @!UP1 UTMALDG.3D [UR16], [UR14], desc[UR10] ;  /* 0x00000a100e0095b4 */ /* 0x0003e20008011000 */
[----:B------:R1:W-:Y:S02]  /*4760*/  @!P4 SYNCS.ARRIVE.TRANS64.RED.A0TR RZ, [UR7+0xc0], R20 ;  /* 0x0000c014ffffc9a7 */ /* 0x0003e40008300407 */
[----:B-1----:R-:W-:Y:S01]  /*4770*/  @!P1 ISETP.NE.AND P2, PT, R3, 0x1, PT ;  /* 0x000000010300980c */ /* 0x002fe20003f45270 */
[C---:B---3--:R-:W-:Y:S01]  /*4780*/  @!P1 IMAD.HI.U32 R14, R13.reuse, R14, RZ ;  /* 0x0000000e0d0e9227 */ /* 0x048fe200078e00ff */
[----:B-----5:R-:W-:Y:S03]  /*4790*/  @!P1 ISETP.NE.AND P0, PT, R10, 0x1, PT ;  /* 0x000000010a00980c */ /* 0x020fe60003f05270 */
[C---:B------:R-:W-:Y:S01]  /*47a0*/  @!P1 IMAD.HI.U32 R11, R8.reuse, R11, RZ ;  /* 0x0000000b080b9227 */ /* 0x040fe200078e00ff */
[----:B------:R-:W-:Y:S04]  /*47b0*/  @!P1 SHF.R.U32.HI R14, RZ, R15, R14 ;  /* 0x0000000fff0e9219 */ /* 0x000fe8000001160e */
[----:B--2---:R-:W-:Y:S01]  /*47c0*/  @!P1 SHF.R.U32.HI R9, RZ, R0, R11 ;  /* 0x00000000ff099219 */ /* 0x004fe2000001160b */
[----:B------:R-:W-:Y:S01]  /*47d0*/  SYNCS.ARRIVE.TRANS64.RED.A1T0 RZ, [UR8], RZ ;  /* 0x000000ffffff79a7 */ /* 0x000fe20008100408 */
[----:B------:R-:W-:Y:S02]  /*47e0*/  @!P1 SEL R14, R13, R14, !P2 ;  /* 0x0000000e0d0e9207 */ /* 0x000fe40005000000 */
[----:B------:R-:W-:Y:S01]  /*47f0*/  @!P1 SEL R9, R8, R9, !P0 ;  /* 0x0000000908099207 */ /* 0x000fe20004000000 */
[----:B------:R-:W1:Y:S04]  /*4800*/  SYNCS.PHASECHK.TRANS64.TRYWAIT P5, [UR7+0xd8], R12 ;  /* 0x0000d80cff0075a7 */ /* 0x000e6800080a1107 */
[----:B------:R-:W-:Y:S02]  /*4810*/  @!P1 IMAD.IADD R0, R9, 0x1, -R14 ;  /* 0x0000000109009824 */ /* 0x000fe400078e0a0e */
[----:B------:R-:W-:Y:S02]  /*4820*/  @!P1 IMAD.IADD R9, R14, 0x1, -R9 ;  /* 0x000000010e099824 */ /* 0x000fe400078e0a09 */
[----:B------:R-:W-:Y:S02]  /*4830*/  @!P1 IMAD R13, R0, R3, R13 ;  /* 0x00000003000d9224 */ /* 0x000fe400078e020d */
[----:B------:R-:W-:Y:S01]  /*4840*/  @!P1 IMAD R8, R9, R10, R8 ;  /* 0x0000000a09089224 */ /* 0x000fe200078e0208 */
[----:B-1----:R-:W-:Y:S06]  /*4850*/  @!P5 BRA `(.L_x_84) ;  /* 0x000000480038d947 */ /* 0x002fec0003800000 */
.L_x_163:
[----:B-1----:R-:W-:Y:S01]  /*4860*/  @!P4 IADD3 R3, P0, PT, R32, 0x580, RZ ;  /* 0x000005802003c810 */ /* 0x002fe20007f1e0ff */
[----:B------:R-:W-:Y:S01]  /*4870*/  VOTEU.ALL UP1, P4 ;  /* 0x0000000000ff7886 */ /* 0x000fe20002020000 */
[----:B------:R-:W-:Y:S01]  /*4880*/  UMOV UR20, 0x0 ;  /* 0x0000000000147882 */ /* 0x000fe20000000000 */
[----:B------:R-:W-:Y:S01]  /*4890*/  UMOV UR21, 0x10000000 ;  /* 0x1000000000157882 */ /* 0x000fe20000000000 */
[----:B------:R-:W-:Y:S01]  /*48a0*/  @!P4 R2UR UR9, R3 ;  /* 0x000000000309c2ca */ /* 0x000fe200000e0000 */
[----:B------:R-:W-:Y:S01]  /*48b0*/  @!P4 IMAD.X R0, RZ, RZ, R33, P0 ;  /* 0x000000ffff00c224 */ /* 0x000fe200000e0621 */
[----:B------:R-:W-:Y:S01]  /*48c0*/  @!UP1 UIADD3 UR10, UPT, UPT, UR18, 0x40, URZ ;  /* 0x00000040120a9890 */ /* 0x000fe2000fffe0ff */
[----:B------:R-:W-:Y:S01]  /*48d0*/  ISETP.NE.AND P0, PT, R30, 0x2, PT ;  /* 0x000000021e00780c */ /* 0x000fe20003f05270 */
[----:B------:R-:W-:Y:S01]  /*48e0*/  UMOV UR11, UR19 ;  /* 0x00000013000b7c82 */ /* 0x000fe20008000000 */
[----:B------:R-:W-:Y:S01]  /*48f0*/  UMOV UR12, UR36 ;  /* 0x00000024000c7c82 */ /* 0x000fe20008000000 */
[----:B------:R-:W-:Y:S01]  /*4900*/  @!P4 R2UR UR8, R0 ;  /* 0x000000000008c2ca */ /* 0x000fe200000e0000 */
[----:B------:R-:W-:Y:S01]  /*4910*/  IMAD.IADD R20, R8, 0x1, R147 ;  /* 0x0000000108147824 */ /* 0x000fe200078e0293 */
[----:B------:R-:W-:Y:S01]  /*4920*/  @P3 R2UR UR36, R28 ;  /* 0x000000001c2432ca */ /* 0x000fe200000e0000 */
[----:B------:R-:W-:Y:S01]  /*4930*/  IMAD.IADD R21, R13, 0x1, R170 ;  /* 0x000000010d157824 */ /* 0x000fe200078e02aa */
[----:B------:R-:W-:Y:S02]  /*4940*/  SEL R0, RZ, 0x1, P0 ;  /* 0x00000001ff007807 */ /* 0x000fe40000000000 */
[----:B------:R-:W-:Y:S01]  /*4950*/  LOP3.LUT R31, R31, 0x1, RZ, 0x3c, !PT ;  /* 0x000000011f1f7812 */ /* 0x000fe200078e3cff */
[----:B------:R-:W-:Y:S01]  /*4960*/  IMAD.U32 R10, RZ, RZ, UR9 ;  /* 0x00000009ff0a7e24 */ /* 0x000fe2000f8e00ff */
[----:B------:R-:W-:Y:S01]  /*4970*/  @!UP1 UIADD3 UR9, UPT, UPT, UR7, 0xc8, URZ ;  /* 0x000000c807099890 */ /* 0x000fe2000fffe0ff */
[----:B------:R-:W-:Y:S02]  /*4980*/  LOP3.LUT R29, R29, R0, RZ, 0x3c, !PT ;  /* 0x000000001d1d7212 */ /* 0x000fe400078e3cff */
[----:B------:R-:W-:Y:S02]  /*4990*/  SEL R30, R30, RZ, P0 ;  /* 0x000000ff1e1e7207 */ /* 0x000fe40000000000 */
[----:B------:R-:W-:Y:S01]  /*49a0*/  IMAD.U32 R11, RZ, RZ, UR8 ;  /* 0x00000008ff0b7e24 */ /* 0x000fe2000f8e00ff */
[----:B------:R-:W-:Y:S01]  /*49b0*/  @!P4 R2UR UR14, R10 ;  /* 0x000000000a0ec2ca */ /* 0x000fe200000e0000 */
[----:B------:R-:W-:Y:S01]  /*49c0*/  @!UP1 UIADD3 UR8, UPT, UPT, UR7, 0x2200, URZ ;  /* 0x0000220007089890 */ /* 0x000fe2000fffe0ff */
[----:B------:R-:W-:Y:S02]  /*49d0*/  VOTEU.ALL UP1, P4 ;  /* 0x0000000000ff7886 */ /* 0x000fe40002020000 */
[----:B------:R-:W-:Y:S11]  /*49e0*/  @!P4 R2UR UR15, R11 ;  /* 0x000000000b0fc2ca */ /* 0x000ff600000e0000 */
[----:B------:R-:W-:Y:S02]  /*49f0*/  @!UPT UIADD3 URZ, UPT, UPT, URZ, URZ, URZ ;  /* 0x000000fffffff290 */ /* 0x000fe4000fffe0ff */
[----:B------:R2:W-:Y:S01]  /*4a00*/  @!UP1 UTMALDG.3D [UR8], [UR14], desc[UR20] ;  /* 0x000014080e0095b4 */ /* 0x0005e20008011000 */
[----:B------:R2:W-:Y:S01]  /*4a10*/  @!P4 SYNCS.ARRIVE.TRANS64.RED.A0TR RZ, [UR7+0xc8], R23 ;  /* 0x0000c817ffffc9a7 */ /* 0x0005e20008300407 */
[----:B------:R-:W-:Y:S01]  /*4a20*/  UPLOP3.LUT UP1, UPT, UPT, UPT, UPT, 0x80, 0x8 ;  /* 0x000000000008789c */ /* 0x000fe20003f2f070 */
[----:B------:R-:W-:Y:S01]  /*4a30*/  SYNCS.ARRIVE.TRANS64.RED.A1T0 RZ, [UR13], RZ ;  /* 0x000000ffffff79a7 */ /* 0x000fe2000810040d */
[----:B------:R-:W-:Y:S09]  /*4a40*/  @P3 BRA `(.L_x_85) ;  /* 0xfffffff400503947 */ /* 0x000ff2000383ffff */
[----:B------:R-:W-:-:S04]  /*4a50*/  SHF.L.U32 R3, R31, 0x1f, RZ ;  /* 0x0000001f1f037819 */ /* 0x000fc800000006ff */
[----:B------:R-:W1:Y:S02]  /*4a60*/  SYNCS.PHASECHK.TRANS64.TRYWAIT P0, [UR7+0xd0], R3 ;  /* 0x0000d003ff0075a7 */ /* 0x000e640008001107 */
[----:B-1----:R-:W-:Y:S05]  /*4a70*/  @!P0 BRA `(.L_x_86) ;  /* 0x0000004400c88947 */ /* 0x002fea0003800000 */
.L_x_165:
[----:B-1----:R-:W-:-:S07]  /*4a80*/  MOV R0, UR7 ;  /* 0x0000000700007c02 */ /* 0x002fce0008000f00 */
.L_x_87:
[----:B-1----:R-:W-:-:S04]  /*4a90*/  SHF.L.U32 R3, R31, 0x1f, RZ ;  /* 0x0000001f1f037819 */ /* 0x002fc800000006ff */
[----:B------:R1:W3:Y:S03]  /*4aa0*/  SYNCS.PHASECHK.TRANS64.TRYWAIT P0, [R0+URZ+0xd8], R3 ;  /* 0x0000d803000075a7 */ /* 0x0002e600080011ff */
[----:B---3--:R-:W-:Y:S05]  /*4ab0*/  @!P0 NANOSLEEP.SYNCS 0x989680 ;  /* 0x009896800000895d */ /* 0x008fea0003900000 */
[----:B------:R-:W3:Y:S02]  /*4ac0*/  @!P0 SYNCS.PHASECHK.TRANS64 P0, [R0+URZ+0xd8], R3 ;  /* 0x0000d803000085a7 */ /* 0x000ee400080010ff */
[----:B--23--:R-:W-:Y:S05]  /*4ad0*/  @P0 EXIT ;  /* 0x000000000000094d */ /* 0x00cfea0003800000 */
[----:B------:R-:W-:Y:S05]  /*4ae0*/  BRA `(.L_x_87) ;  /* 0xfffffffc00e87947 */ /* 0x000fea000383ffff */
.L_x_76:
[----:B------:R-:W-:-:S06]  /*4af0*/  UISETP.GE.AND UP1, UPT, UR8, 0x4, UPT ;  /* 0x000000040800788c */ /* 0x000fcc000bf26270 */
[----:B------:R-:W-:-:S13]  /*4b00*/  PLOP3.LUT P0, PT, PT, PT, UP1, 0x80, 0x8 ;  /* 0x000000000008781c */ /* 0x000fda0003f0f018 */
[----:B------:R-:W-:Y:S05]  /*4b10*/  @!P0 EXIT ;  /* 0x000000000000894d */ /* 0x000fea0003800000 */
[----:B------:R-:W-:Y:S01]  /*4b20*/  BAR.SYNC.DEFER_BLOCKING 0x6, 0xa0 ;  /* 0x0182800000007b1d */ /* 0x000fe20000010000 */
[C---:B------:R-:W-:Y:S01]  /*4b30*/  IMAD.SHL.U32 R3, R189.reuse, 0x40, RZ ;  /* 0x00000040bd037824 */ /* 0x040fe200078e00ff */
[C---:B------:R-:W-:Y:S01]  /*4b40*/  LOP3.LUT R193, R189.reuse, 0x60, RZ, 0xc0, !PT ;  /* 0x00000060bdc17812 */ /* 0x040fe200078ec0ff */
[C---:B------:R-:W-:Y:S01]  /*4b50*/  IMAD.SHL.U32 R172, R189.reuse, 0x8, RZ ;  /* 0x00000008bdac7824 */ /* 0x040fe200078e00ff */
[C---:B------:R-:W-:Y:S01]  /*4b60*/  LOP3.LUT R191, R189.reuse, 0x2, RZ, 0xc0, !PT ;  /* 0x00000002bdbf7812 */ /* 0x040fe200078ec0ff */
[----:B------:R-:W-:Y:S01]  /*4b70*/  IMAD.U32 R79, R189, 0x10000, RZ ;  /* 0x00010000bd4f7824 */ /* 0x000fe200078e00ff */
[----:B------:R-:W-:Y:S02]  /*4b80*/  UMOV UR49, 0x400 ;  /* 0x0000040000317882 */ /* 0x000fe40000000000 */
[----:B------:R-:W1:Y:S01]  /*4b90*/  LDC R177, c[0x0][0x370] ;  /* 0x0000dc00ffb17b82 */ /* 0x000e620000000800 */
[----:B------:R-:W-:Y:S01]  /*4ba0*/  ULEA UR49, UR37, UR49, 0x18 ;  /* 0x0000003125317291 */ /* 0x000fe2000f8ec0ff */
[----:B------:R-:W-:Y:S01]  /*4bb0*/  LOP3.LUT R5, R3, 0x180, RZ, 0xc0, !PT ;  /* 0x0000018003057812 */ /* 0x000fe200078ec0ff */
[----:B------:R-:W-:Y:S01]  /*4bc0*/  HFMA2 R195, -RZ, RZ, 0, 0 ;  /* 0x00000000ffc37431 */ /* 0x000fe200000001ff */
[----:B------:R-:W-:Y:S01]  /*4bd0*/  LOP3.LUT R79, R79, 0x600000, RZ, 0xc0, !PT ;  /* 0x006000004f4f7812 */ /* 0x000fe200078ec0ff */
[----:B------:R-:W-:Y:S01]  /*4be0*/  UIADD3 UR4, UPT, UPT, UR49, 0x4200, URZ ;  /* 0x0000420031047890 */ /* 0x000fe2000fffe0ff */
[----:B------:R-:W-:Y:S01]  /*4bf0*/  LOP3.LUT R172, R5, 0x30, R172, 0xf8, !PT ;  /* 0x0000003005ac7812 */ /* 0x000fe200078ef8ac */
[----:B------:R-:W-:Y:S01]  /*4c00*/  IMAD.MOV.U32 R76, RZ, RZ, RZ ;  /* 0x000000ffff4c7224 */ /* 0x000fe200078e00ff */
[----:B------:R-:W2:Y:S01]  /*4c10*/  LDC R74, c[0x0][0xb0c] ;  /* 0x0002c300ff4a7b82 */ /* 0x000ea20000000800 */
[----:B------:R-:W-:-:S02]  /*4c20*/  LOP3.LUT R189, R189, 0x4, RZ, 0xc0, !PT ;  /* 0x00000004bdbd7812 */ /* 0x000fc400078ec0ff */
[----:B------:R-:W-:Y:S02]  /*4c30*/  CS2R R182, SRZ ;  /* 0x0000000000b67805 */ /* 0x000fe4000001ff00 */
[----:B------:R-:W-:Y:S02]  /*4c40*/  LOP3.LUT R172, R172, 0x1e40, R3, 0xf8, !PT ;  /* 0x00001e40acac7812 */ /* 0x000fe400078ef803 */
[----:B------:R-:W-:Y:S02]  /*4c50*/  CS2R R180, SRZ ;  /* 0x0000000000b47805 */ /* 0x000fe4000001ff00 */
[----:B------:R-:W-:Y:S01]  /*4c60*/  IADD3 R188, PT, PT, -R189, 0x2, RZ ;  /* 0x00000002bdbc7810 */ /* 0x000fe20007ffe1ff */
[----:B------:R-:W-:Y:S01]  /*4c70*/  IMAD.MOV R176, RZ, RZ, -R191 ;  /* 0x000000ffffb07224 */ /* 0x000fe200078e0abf */
[----:B------:R-:W-:Y:S01]  /*4c80*/  MOV R192, UR4 ;  /* 0x0000000400c07c02 */ /* 0x000fe20008000f00 */
[----:B------:R-:W4:Y:S01]  /*4c90*/  LDC R174, c[0x0][0xb20] ;  /* 0x0002c800ffae7b82 */ /* 0x000f220000000800 */
[----:B------:R-:W3:Y:S01]  /*4ca0*/  LDS R0, [UR49+0x1a0] ;  /* 0x0001a031ff007984 */ /* 0x000ee20008000800 */
[----:B------:R-:W-:Y:S01]  /*4cb0*/  VIADD R190, R172, UR49 ;  /* 0x00000031acbe7c36 */ /* 0x000fe20008000000 */
[----:B------:R-:W1:Y:S01]  /*4cc0*/  LDCU.64 UR52, c[0x0][0x348] ;  /* 0x00006900ff3477ac */ /* 0x000e620008000a00 */
[----:B------:R-:W-:-:S02]  /*4cd0*/  IMAD.MOV R175, RZ, RZ, -R189 ;  /* 0x000000ffffaf7224 */ /* 0x000fc400078e0abd */
[----:B------:R-:W-:Y:S01]  /*4ce0*/  VIADD R190, R190, 0x200 ;  /* 0x00000200bebe7836 */ /* 0x000fe20000000000 */
[----:B------:R-:W1:Y:S01]  /*4cf0*/  LDCU.64 UR38, c[0x0][0x888] ;  /* 0x00011100ff2677ac */ /* 0x000e620008000a00 */
[----:B------:R-:W1:Y:S01]  /*4d00*/  LDC R73, c[0x0][0xb30] ;  /* 0x0002cc00ff497b82 */ /* 0x000e620000000800 */
[----:B------:R-:W1:Y:S01]  /*4d10*/  LDCU.64 UR44, c[0x0][0x890] ;  /* 0x00011200ff2c77ac */ /* 0x000e620008000a00 */
[----:B------:R-:W-:-:S06]  /*4d20*/  UIADD3 UR48, UPT, UPT, UR49, 0x200, URZ ;  /* 0x0000020031307890 */ /* 0x000fcc000fffe0ff */
[----:B------:R-:W1:Y:S08]  /*4d30*/  LDC.64 R168, c[0x0][0xb10] ;  /* 0x0002c400ffa87b82 */ /* 0x000e700000000a00 */
[----:B------:R-:W1:Y:S08]  /*4d40*/  LDC.64 R70, c[0x0][0xb18] ;  /* 0x0002c600ff467b82 */ /* 0x000e700000000a00 */
[----:B------:R-:W1:Y:S08]  /*4d50*/  LDC.64 R68, c[0x0][0xb28] ;  /* 0x0002ca00ff447b82 */ /* 0x000e700000000a00 */
[----:B------:R-:W1:Y:S01]  /*4d60*/  LDC.64 R166, c[0x0][0x8b0] ;  /* 0x00022c00ffa67b82 */ /* 0x000e620000000a00 */
[----:B---3--:R-:W-:-:S07]  /*4d70*/  IMAD.IADD R79, R0, 0x1, R79 ;  /* 0x00000001004f7824 */ /* 0x008fce00078e024f */
[----:B------:R-:W3:Y:S08]  /*4d80*/  LDC.64 R164, c[0x0][0x8a8] ;  /* 0x00022a00ffa47b82 */ /* 0x000ef00000000a00 */
[----:B--2-4-:R-:W1:Y:S02]  /*4d90*/  LDC R178, c[0x0][0x374] ;  /* 0x0000dd00ffb27b82 */ /* 0x014e640000000800 */
.L_x_114:
[C---:B------:R-:W-:Y:S02]  /*4da0*/  LEA R0, R195.reuse, UR49, 0x3 ;  /* 0x00000031c3007c11 */ /* 0x040fe4000f8e18ff */
[----:B------:R-:W-:Y:S02]  /*4db0*/  SHF.L.U32 R3, R182, 0x1f, RZ ;  /* 0x0000001fb6037819 */ /* 0x000fe400000006ff */
[----:B------:R-:W-:Y:S02]  /*4dc0*/  LEA R16, R195, UR49, 0x4 ;  /* 0x00000031c3107c11 */ /* 0x000fe4000f8e20ff */
[----:B------:R-:W2:Y:S02]  /*4dd0*/  SYNCS.PHASECHK.TRANS64.TRYWAIT P0, [R0+URZ+0xf0], R3 ;  /* 0x0000f003000075a7 */ /* 0x000ea400080011ff */
[----:B-12---:R-:W-:Y:S05]  /*4de0*/  @!P0 BRA `(.L_x_88) ;  /* 0x0000004400048947 */ /* 0x006fea0003800000 */
.L_x_166:
[----:B------:R-:W4:Y:S01]  /*4df0*/  LDC.64 R12, c[0x0][0xb10] ;  /* 0x0002c400ff0c7b82 */ /* 0x000f220000000a00 */
[----:B------:R-:W3:Y:S01]  /*4e00*/  LDS.128 R16, [R16+0x180] ;  /* 0x0001800010107984 */ /* 0x000ee20000000c00 */
[----:B-1----:R-:W-:Y:S01]  /*4e10*/  ISETP.NE.AND P1, PT, R73, 0x1, PT ;  /* 0x000000014900780c */ /* 0x002fe20003f25270 */
[----:B--2---:R-:W-:Y:S01]  /*4e20*/  VIADD R0, R0, 0x100 ;  /* 0x0000010000007836 */ /* 0x004fe20000000000 */
[----:B------:R-:W-:Y:S04]  /*4e30*/  ISETP.GE.AND P0, PT, R72, 0x1, PT ;  /* 0x000000014800780c */ /* 0x000fe80003f06270 */
[----:B------:R-:W1:Y:S01]  /*4e40*/  LDC.64 R10, c[0x0][0xb18] ;  /* 0x0002c600ff0a7b82 */ /* 0x000e620000000a00 */
[----:B------:R-:W-:Y:S01]  /*4e50*/  PRMT R0, RZ, 0x654, R0 ;  /* 0x00000654ff007816 */ /* 0x000fe20000000000 */
[----:B------:R-:W-:Y:S01]  /*4e60*/  @!PT LDS RZ, [RZ] ;  /* 0x00000000fffff984 */ /* 0x000fe20000000800 */
[----:B------:R-:W-:Y:S01]  /*4e70*/  @!PT LDS RZ, [RZ] ;  /* 0x00000000fffff984 */ /* 0x000fe20000000800 */
[----:B------:R-:W-:Y:S01]  /*4e80*/  @!PT LDS RZ, [RZ] ;  /* 0x00000000fffff984 */ /* 0x000fe20000000800 */
[----:B------:R-:W-:Y:S01]  /*4e90*/  @!PT LDS RZ, [RZ] ;  /* 0x00000000fffff984 */ /* 0x000fe20000000800 */
[----:B------:R2:W-:Y:S06]  /*4ea0*/  MEMBAR.ALL.CTA ;  /* 0x0000000000007992 */ /* 0x0005ec0000008000 */
[----:B--2---:R-:W2:Y:S01]  /*4eb0*/  FENCE.VIEW.ASYNC.S ;  /* 0x00000000000073c6 */ /* 0x004ea20000000000 */
[----:B------:R-:W1:Y:S08]  /*4ec0*/  @!P1 LDC R14, c[0x0][0xb20] ;  /* 0x0002c800ff0e9b82 */ /* 0x000e700000000800 */
[----:B------:R-:W1:Y:S01]  /*4ed0*/  @!P1 LDC R9, c[0x0][0xb0c] ;  /* 0x0002c300ff099b82 */ /* 0x000e620000000800 */
[----:B--2---:R2:W-:Y:S01]  /*4ee0*/  SYNCS.ARRIVE.TRANS64.RED.A1T0 RZ, [R0+URZ], RZ ;  /* 0x000000ff00ff79a7 */ /* 0x0045e200081004ff */
[----:B---3--:R-:W-:Y:S04]  /*4ef0*/  LOP3.LUT P4, RZ, R18, 0x1, RZ, 0xc0, !PT ;  /* 0x0000000112ff7812 */ /* 0x008fe8000788c0ff */
[----:B------:R-:W-:Y:S09]  /*4f00*/  P2R R194, PR, RZ, 0x10 ;  /* 0x00000010ffc27803 */ /* 0x000ff20000000000 */
[----:B------:R-:W-:Y:S02]  /*4f10*/  @P4 MOV R77, R16 ;  /* 0x00000010004d4202 */ /* 0x000fe40000000f00 */
[----:B------:R-:W-:Y:S01]  /*4f20*/  @P4 LOP3.LUT R75, R17, 0xffff, RZ, 0xc0, !PT ;  /* 0x0000ffff114b4812 */ /* 0x000fe200078ec0ff */
[----:B--2-4-:R-:W-:Y:S06]  /*4f30*/  @!P0 BRA `(.L_x_89) ;  /* 0x0000000000a48947 */ /* 0x014fec0003800000 */
[----:B------:R-:W-:Y:S01]  /*4f40*/  IMAD.HI.U32 R23, R178, R71, RZ ;  /* 0x00000047b2177227 */ /* 0x000fe200078e00ff */
[----:B------:R-:W-:Y:S02]  /*4f50*/  ISETP.NE.AND P0, PT, R70, 0x1, PT ;  /* 0x000000014600780c */ /* 0x000fe40003f05270 */
[----:B------:R-:W-:Y:S01]  /*4f60*/  ISETP.NE.AND P2, PT, R72, 0x1, PT ;  /* 0x000000014800780c */ /* 0x000fe20003f45270 */
[----:B------:R-:W-:Y:S01]  /*4f70*/  IMAD.HI.U32 R22, R177, R168, RZ ;  /* 0x000000a8b1167227 */ /* 0x000fe200078e00ff */
[----:B------:R-:W-:Y:S02]  /*4f80*/  SHF.R.U32.HI R23, RZ, R174, R23 ;  /* 0x000000aeff177219 */ /* 0x000fe40000011617 */
[----:B------:R-:W-:Y:S01]  /*4f90*/  ISETP.NE.AND P3, PT, R74, 0x1, PT ;  /* 0x000000014a00780c */ /* 0x000fe20003f65270 */
[----:B------:R-:W-:Y:S01]  /*4fa0*/  IMAD.HI.U32 R26, R77, R168, RZ ;  /* 0x000000a84d1a7227 */ /* 0x000fe200078e00ff */
[----:B------:R-:W-:Y:S02]  /*4fb0*/  SHF.R.U32.HI R22, RZ, R169, R22 ;  /* 0x000000a9ff167219 */ /* 0x000fe40000011616 */
[----:B------:R-:W-:Y:S01]  /*4fc0*/  SEL R3, R178, R23, !P0 ;  /* 0x00000017b2037207 */ /* 0x000fe20004000000 */
[----:B------:R-:W-:Y:S01]  /*4fd0*/  IMAD.HI.U32 R23, R75, R71, RZ ;  /* 0x000000474b177227 */ /* 0x000fe200078e00ff */
[----:B------:R-:W-:Y:S02]  /*4fe0*/  SEL R7, R177, R22, !P3 ;  /* 0x00000016b1077207 */ /* 0x000fe40005800000 */
[----:B------:R-:W-:Y:S01]  /*4ff0*/  SHF.R.U32.HI R26, RZ, R169, R26 ;  /* 0x000000a9ff1a7219 */ /* 0x000fe2000001161a */
[-C--:B------:R-:W-:Y:S04]  /*5000*/  IMAD.HI.U32 R22, R3, R68.reuse, RZ ;  /* 0x0000004403167227 */ /* 0x080fe800078e00ff */
[----:B------:R-:W-:Y:S01]  /*5010*/  IMAD.HI.U32 R24, R7, R68, RZ ;  /* 0x0000004407187227 */ /* 0x000fe200078e00ff */
[-C--:B------:R-:W-:Y:S02]  /*5020*/  @P2 SHF.R.U32.HI R3, RZ, R69.reuse, R22 ;  /* 0x00000045ff032219 */ /* 0x080fe40000011616 */
[----:B------:R-:W-:Y:S02]  /*5030*/  SHF.R.U32.HI R22, RZ, R174, R23 ;  /* 0x000000aeff167219 */ /* 0x000fe40000011617 */
[----:B------:R-:W-:Y:S01]  /*5040*/  @P2 SHF.R.U32.HI R7, RZ, R69, R24 ;  /* 0x00000045ff072219 */ /* 0x000fe20000011618 */
[C---:B------:R-:W-:Y:S01]  /*5050*/  IMAD R2, R72.reuse, R3, RZ ;  /* 0x0000000348027224 */ /* 0x040fe200078e02ff */
[----:B------:R-:W-:Y:S02]  /*5060*/  SEL R5, R75, R22, !P0 ;  /* 0x000000164b057207 */ /* 0x000fe40004000000 */
[----:B------:R-:W-:Y:S01]  /*5070*/  SEL R3, R77, R26, !P3 ;  /* 0x0000001a4d037207 */ /* 0x000fe20005800000 */
[----:B------:R-:W-:Y:S01]  /*5080*/  IMAD R4, R72, R7, RZ ;  /* 0x0000000748047224 */ /* 0x000fe200078e02ff */
[C---:B------:R-:W-:Y:S01]  /*5090*/  ISETP.GE.AND P0, PT, R5.reuse, R2, PT ;  /* 0x000000020500720c */ /* 0x040fe20003f06270 */
[----:B------:R-:W-:Y:S03]  /*50a0*/  IMAD.HI.U32 R6, R5, R68, RZ ;  /* 0x0000004405067227 */ /* 0x000fe600078e00ff */
[----:B------:R-:W-:Y:S01]  /*50b0*/  ISETP.GE.OR P0, PT, R3, R4, P0 ;  /* 0x000000040300720c */ /* 0x000fe20000706670 */
[----:B------:R-:W-:Y:S01]  /*50c0*/  IMAD.MOV R4, RZ, RZ, -R3 ;  /* 0x000000ffff047224 */ /* 0x000fe200078e0a03 */
[-C--:B------:R-:W-:Y:S03]  /*50d0*/  SHF.R.U32.HI R6, RZ, R69.reuse, R6 ;  /* 0x00000045ff067219 */ /* 0x080fe60000011606 */
[----:B------:R-:W-:Y:S01]  /*50e0*/  IMAD R77, R74, R4, R77 ;  /* 0x000000044a4d7224 */ /* 0x000fe200078e024d */
[----:B------:R-:W-:Y:S05]  /*50f0*/  SEL R15, R5, R6, !P2 ;  /* 0x00000006050f7207 */ /* 0x000fea0005000000 */
[----:B------:R-:W-:Y:S02]  /*5100*/  IMAD.MOV R6, RZ, RZ, -R15 ;  /* 0x000000ffff067224 */ /* 0x000fe400078e0a0f */
[C---:B------:R-:W-:Y:S04]  /*5110*/  @!P0 IMAD.HI.U32 R2, R3.reuse, R68, RZ ;  /* 0x0000004403028227 */ /* 0x040fe800078e00ff */
[----:B------:R-:W-:Y:S01]  /*5120*/  IMAD R6, R72, R6, R5 ;  /* 0x0000000648067224 */ /* 0x000fe200078e0205 */
[----:B------:R-:W-:Y:S04]  /*5130*/  @!P0 SHF.R.U32.HI R2, RZ, R69, R2 ;  /* 0x00000045ff028219 */ /* 0x000fe80000011602 */
[----:B------:R-:W-:Y:S02]  /*5140*/  @!P0 SEL R0, R3, R2, !P2 ;  /* 0x0000000203008207 */ /* 0x000fe40005000000 */
[----:B------:R-:W-:Y:S02]  /*5150*/  IADD3 R2, PT, PT, -R5, RZ, RZ ;  /* 0x000000ff05027210 */ /* 0x000fe40007ffe1ff */
[----:B------:R-:W-:Y:S01]  /*5160*/  @!P0 IADD3 R8, PT, PT, R15, -R0, RZ ;  /* 0x800000000f088210 */ /* 0x000fe20007ffe0ff */
[----:B------:R-:W-:Y:S02]  /*5170*/  @!P0 IMAD R0, R7, R6, R0 ;  /* 0x0000000607008224 */ /* 0x000fe400078e0200 */
[----:B------:R-:W-:Y:S02]  /*5180*/  IMAD R75, R70, R2, R75 ;  /* 0x00000002464b7224 */ /* 0x000fe400078e024b */
[----:B------:R-:W-:Y:S02]  /*5190*/  @!P0 IMAD R5, R8, R72, R3 ;  /* 0x0000004808058224 */ /* 0x000fe400078e0203 */
[----:B------:R-:W-:Y:S04]  /*51a0*/  @!P0 IMAD.MOV.U32 R3, RZ, RZ, R0 ;  /* 0x000000ffff038224 */ /* 0x000fe800078e0000 */
[----:B------:R-:W-:Y:S02]  /*51b0*/  IMAD R77, R3, R74, R77 ;  /* 0x0000004a034d7224 */ /* 0x000fe400078e024d */
[----:B------:R-:W-:Y:S07]  /*51c0*/  IMAD R75, R5, R70, R75 ;  /* 0x00000046054b7224 */ /* 0x000fee00078e024b */
.L_x_89:
[----:B-1----:R-:W-:Y:S01]  /*51d0*/  @!P1 ISETP.NE.AND P0, PT, R10, 0x1, PT ;  /* 0x000000010a00980c */ /* 0x002fe20003f05270 */
[----:B------:R-:W-:Y:S01]  /*51e0*/  @!P1 IMAD.HI.U32 R0, R77, R12, RZ ;  /* 0x0000000c4d009227 */ /* 0x000fe200078e00ff */
[----:B------:R-:W-:Y:S01]  /*51f0*/  @!P1 ISETP.NE.AND P2, PT, R9, 0x1, PT ;  /* 0x000000010900980c */ /* 0x000fe20003f45270 */
[----:B------:R-:W-:Y:S01]  /*5200*/  ULOP3.LUT UP0, URZ, UR48, 0x1b0, URZ, 0xc0, !UPT ;  /* 0x000001b030ff7892 */ /* 0x000fe2000f80c0ff */
[----:B------:R-:W-:Y:S01]  /*5210*/  R2UR UR42, R21 ;  /* 0x00000000152a72ca */ /* 0x000fe200000e0000 */
[----:B------:R-:W-:Y:S01]  /*5220*/  @!P1 IMAD.HI.U32 R3, R75, R11, RZ ;  /* 0x0000000b4b039227 */ /* 0x000fe200078e00ff */
[----:B------:R-:W-:Y:S02]  /*5230*/  @!P1 SHF.R.U32.HI R0, RZ, R13, R0 ;  /* 0x0000000dff009219 */ /* 0x000fe40000011600 */
[----:B------:R-:W-:Y:S01]  /*5240*/  R2UR UR41, R20 ;  /* 0x00000000142972ca */ /* 0x000fe200000e0000 */
[----:B------:R-:W-:Y:S01]  /*5250*/  VIADD R195, R195, 0x1 ;  /* 0x00000001c3c37836 */ /* 0x000fe20000000000 */
[----:B------:R-:W-:Y:S02]  /*5260*/  @!P1 SHF.R.U32.HI R2, RZ, R14, R3 ;  /* 0x0000000eff029219 */ /* 0x000fe40000011603 */
[----:B------:R-:W-:Y:S02]  /*5270*/  @!P1 SEL R3, R77, R0, !P2 ;  /* 0x000000004d039207 */ /* 0x000fe40005000000 */
[----:B------:R-:W-:Y:S02]  /*5280*/  @!P1 SEL R2, R75, R2, !P0 ;  /* 0x000000024b029207 */ /* 0x000fe40004000000 */
[----:B------:R-:W-:Y:S01]  /*5290*/  @P4 SHF.R.U32.HI R179, RZ, 0x10, R17 ;  /* 0x00000010ffb34819 */ /* 0x000fe20000011611 */
[----:B------:R-:W-:Y:S02]  /*52a0*/  USHF.L.U32 UR42, UR42, 0x7, URZ ;  /* 0x000000072a2a7899 */ /* 0x000fe400080006ff */
[----:B------:R-:W-:Y:S02]  /*52b0*/  @!P1 IMAD.IADD R0, R2, 0x1, -R3 ;  /* 0x0000000102009824 */ /* 0x000fe400078e0a03 */
[----:B------:R-:W-:Y:S01]  /*52c0*/  @!P1 IMAD.IADD R2, R3, 0x1, -R2 ;  /* 0x0000000103029824 */ /* 0x000fe200078e0a02 */
[----:B------:R-:W-:Y:S01]  /*52d0*/  USHF.L.U32 UR41, UR41, 0x7, URZ ;  /* 0x0000000729297899 */ /* 0x000fe200080006ff */
[----:B------:R-:W-:Y:S02]  /*52e0*/  @!P1 IMAD R77, R0, R9, R77 ;  /* 0x00000009004d9224 */ /* 0x000fe400078e024d */
[----:B------:R-:W-:Y:S01]  /*52f0*/  @!P1 IMAD R75, R2, R10, R75 ;  /* 0x0000000a024b9224 */ /* 0x000fe200078e024b */
[----:B------:R-:W-:Y:S08]  /*5300*/  BRA.U !UP0, `(.L_x_90) ;  /* 0x0000000108407547 */ /* 0x000ff0000b800000 */
[----:B------:R-:W1:Y:S01]  /*5310*/  LDCU.64 UR8, c[0x4][0x80] ;  /* 0x01001000ff0877ac */ /* 0x000e620008000a00 */
[----:B------:R-:W-:Y:S01]  /*5320*/  MOV R3, 0x0 ;  /* 0x0000000000037802 */ /* 0x000fe20000000f00 */
[----:B------:R-:W-:Y:S02]  /*5330*/  HFMA2 R12, -RZ, RZ, 0, 5.9604644775390625e-08 ;  /* 0x00000001ff0c7431 */ /* 0x000fe400000001ff */
[----:B------:R-:W-:Y:S02]  /*5340*/  IMAD.MOV.U32 R8, RZ, RZ, 0x70 ;  /* 0x00000070ff087424 */ /* 0x000fe400078e00ff */
[----:B------:R-:W-:Y:S01]  /*5350*/  IMAD.MOV.U32 R13, RZ, RZ, RZ ;  /* 0x000000ffff0d7224 */ /* 0x000fe200078e00ff */
[----:B------:R-:W2:Y:S01]  /*5360*/  LDCU.64 UR6, c[0x4][0x88] ;  /* 0x01001100ff0677ac */ /* 0x000ea20008000a00 */
[----:B------:R-:W3:Y:S01]  /*5370*/  LDC.64 R2, c[0x4][R3] ;  /* 0x0100000003027b82 */ /* 0x000ee20000000a00 */
[----:B------:R-:W4:Y:S01]  /*5380*/  LDCU.64 UR4, c[0x4][0x8] ;  /* 0x01000100ff0477ac */ /* 0x000f220008000a00 */
[----:B-1----:R-:W-:Y:S01]  /*5390*/  MOV R5, UR9 ;  /* 0x0000000900057c02 */ /* 0x002fe20008000f00 */
[----:B------:R-:W-:Y:S01]  /*53a0*/  IMAD.U32 R4, RZ, RZ, UR8 ;  /* 0x00000008ff047e24 */ /* 0x000fe2000f8e00ff */
[----:B--2---:R-:W-:Y:S01]  /*53b0*/  MOV R7, UR7 ;  /* 0x0000000700077c02 */ /* 0x004fe20008000f00 */
[----:B------:R-:W-:Y:S01]  /*53c0*/  IMAD.U32 R6, RZ, RZ, UR6 ;  /* 0x00000006ff067e24 */ /* 0x000fe2000f8e00ff */
[----:B----4-:R-:W-:Y:S01]  /*53d0*/  MOV R11, UR5 ;  /* 0x00000005000b7c02 */ /* 0x010fe20008000f00 */
[----:B------:R-:W-:Y:S02]  /*53e0*/  IMAD.U32 R10, RZ, RZ, UR4 ;  /* 0x00000004ff0a7e24 */ /* 0x000fe4000f8e00ff */
[----:B------:R-:W-:Y:S07]  /*53f0*/  LEPC R20, `(.L_x_90) ;  /* 0x000000001014794e */ /* 0x000fee0000000000 */
[----:B---3-5:R-:W-:Y:S05]  /*5400*/  CALL.ABS.NOINC R2 ;  /* 0x0000000002007343 */ /* 0x028fea0003c00000 */
.L_x_90:
[----:B------:R-:W-:Y:S01]  /*5410*/  LOP3.LUT P0, RZ, R192, 0x1b0, RZ, 0xc0, !PT ;  /* 0x000001b0c0ff7812 */ /* 0x000fe2000780c0ff */
[----:B------:R-:W-:Y:S11]  /*5420*/  BSSY.RECONVERGENT B6, `(.L_x_91) ;  /* 0x0000013000067945 */ /* 0x000ff60003800200 */
[----:B------:R-:W-:Y:S01]  /*5430*/  @!UPT UIADD3 URZ, UPT, UPT, URZ, URZ, URZ ;  /* 0x000000fffffff290 */ /* 0x000fe2000fffe0ff */
[----:B------:R-:W-:Y:S05]  /*5440*/  @!P0 BRA `(.L_x_92) ;  /* 0x0000000000408947 */ /* 0x000fea0003800000 */
        /* <DEDUP_REMOVED lines=16> */
.L_x_92:
[----:B------:R-:W-:Y:S05]  /*5550*/  BSYNC.RECONVERGENT B6 ;  /* 0x0000000000067941 */ /* 0x000fea0003800200 */
.L_x_91:
[----:B------:R-:W-:Y:S01]  /*5560*/  ISETP.NE.U32.AND P4, PT, R166, RZ, PT ;  /* 0x000000ffa600720c */ /* 0x000fe20003f85070 */
[----:B------:R-:W-:Y:S01]  /*5570*/  UISETP.NE.AND UP2, UPT, UR50, URZ, UPT ;  /* 0x000000ff3200728c */ /* 0x000fe2000bf45270 */
[----:B------:R-:W-:Y:S01]  /*5580*/  ISETP.NE.U32.AND P2, PT, RZ, UR38, PT ;  /* 0x00000026ff007c0c */ /* 0x000fe2000bf45070 */
[----:B------:R-:W-:Y:S01]  /*5590*/  UISETP.NE.U32.AND UP1, UPT, UR44, URZ, UPT ;  /* 0x000000ff2c00728c */ /* 0x000fe2000bf25070 */
[----:B------:R-:W-:Y:S01]  /*55a0*/  ISETP.NE.AND.EX P4, PT, R167, RZ, PT, P4 ;  /* 0x000000ffa700720c */ /* 0x000fe20003f85340 */
[----:B------:R-:W-:Y:S01]  /*55b0*/  UPLOP3.LUT UP0, UPT, UPT, UPT, UPT, 0x40, 0x4 ;  /* 0x000000000004789c */ /* 0x000fe20003f0e870 */
[----:B------:R-:W-:Y:S01]  /*55c0*/  ISETP.NE.AND.EX P2, PT, RZ, UR39, PT, P2 ;  /* 0x00000027ff007c0c */ /* 0x000fe2000bf45320 */
[----:B------:R-:W-:Y:S01]  /*55d0*/  UISETP.NE.AND.EX UP1, UPT, UR45, URZ, UPT, UP1 ;  /* 0x000000ff2d00728c */ /* 0x000fe2000bf25310 */
[----:B------:R-:W-:Y:S04]  /*55e0*/  PLOP3.LUT P1, PT, PT, PT, UP2, 0x80, 0x8 ;  /* 0x000000000008781c */ /* 0x000fe80003f2f028 */
[----:B------:R-:W-:Y:S06]  /*55f0*/  @UP2 UPLOP3.LUT UP0, UPT, UPT, UPT, UP1, 0x80, 0x8 ;  /* 0x000000000008289c */ /* 0x000fec0003f0f010 */
[----:B------:R-:W-:Y:S01]  /*5600*/  PLOP3.LUT P0, PT, PT, PT, UP0, 0x80, 0x8 ;  /* 0x000000000008781c */ /* 0x000fe20003f0f008 */
[----:B------:R-:W-:Y:S01]  /*5610*/  @!UPT UIADD3 URZ, UPT, UPT, URZ, URZ, URZ ;  /* 0x000000fffffff290 */ /* 0x000fe2000fffe0ff */
[----:B------:R-:W-:Y:S11]  /*5620*/  BRA.U !UP1, `(.L_x_93) ;  /* 0x0000000109387547 */ /* 0x000ff6000b800000 */
[----:B------:R-:W-:Y:S01]  /*5630*/  UISETP.NE.U32.AND UP0, UPT, UR38, URZ, UPT ;  /* 0x000000ff2600728c */ /* 0x000fe2000bf05070 */
[----:B------:R-:W-:Y:S02]  /*5640*/  HFMA2 R0, -RZ, RZ, 0, 5.9604644775390625e-08 ;  /* 0x00000001ff007431 */ /* 0x000fe400000001ff */
[----:B------:R-:W-:Y:S01]  /*5650*/  IMAD.MOV.U32 R171, RZ, RZ, 0x1 ;  /* 0x00000001ffab7424 */ /* 0x000fe200078e00ff */
[----:B------:R-:W-:Y:S06]  /*5660*/  UISETP.NE.AND.EX UP0, UPT, UR39, URZ, UPT, UP0 ;  /* 0x000000ff2700728c */ /* 0x000fec000bf05300 */
[----:B------:R-:W-:Y:S05]  /*5670*/  PLOP3.LUT P3, PT, PT, PT, UP0, 0x80, 0x8 ;  /* 0x000000000008781c */ /* 0x000fea0003f6f008 */
[----:B------:R-:W1:Y:S01]  /*5680*/  @UP0 LDCU.64 UR6, c[0x0][0x888] ;  /* 0x00011100ff0607ac */ /* 0x000e620008000a00 */
[----:B------:R-:W-:Y:S07]  /*5690*/  @UP0 UIMAD UR4, UR36, UR44, URZ ;  /* 0x0000002c240402a4 */ /* 0x000fee000f8e02ff */
[----:B------:R-:W-:Y:S01]  /*56a0*/  @!P3 PRMT R171, R0, 0x7610, R171 ;  /* 0x0000761000abb816 */ /* 0x000fe200000000ab */
[----:B-1----:R-:W-:Y:S03]  /*56b0*/  @UP0 UIMAD.WIDE UR6, UR4, 0x4, UR6 ;  /* 0x00000004040608a5 */ /* 0x002fe6000f8e0206 */
[----:B------:R-:W1:Y:S03]  /*56c0*/  @!UP0 LDCU UR4, c[0x0][0x880] ;  /* 0x00011000ff0487ac */ /* 0x000e660008000800 */
[----:B------:R-:W-:Y:S01]  /*56d0*/  IMAD.U32 R2, RZ, RZ, UR6 ;  /* 0x00000006ff027e24 */ /* 0x000fe2000f8e00ff */
[----:B------:R-:W-:Y:S05]  /*56e0*/  MOV R3, UR7 ;  /* 0x0000000700037c02 */ /* 0x000fea0008000f00 */
[----:B-----5:R2:W5:Y:S02]  /*56f0*/  @P3 LDG.E R81, desc[UR46][R2.64] ;  /* 0x0000002e02513981 */ /* 0x020564000c1e1900 */
[----:B-12---:R-:W-:Y:S02]  /*5700*/  @!P3 IMAD.U32 R81, RZ, RZ, UR4 ;  /* 0x00000004ff51be24 */ /* 0x006fe4000f8e00ff */
.L_x_93:
[----:B------:R-:W-:Y:S05]  /*5710*/  @!P4 BRA `(.L_x_94) ;  /* 0x000000000020c947 */ /* 0x000fea0003800000 */
[----:B------:R-:W-:Y:S04]  /*5720*/  ISETP.NE.U32.AND P3, PT, R164, RZ, PT ;  /* 0x000000ffa400720c */ /* 0x000fe80003f65070 */
[----:B------:R-:W-:Y:S11]  /*5730*/  ISETP.NE.AND.EX P3, PT, R165, RZ, PT, P3 ;  /* 0x000000ffa500720c */ /* 0x000ff60003f65330 */
[----:B------:R-:W-:Y:S02]  /*5740*/  @!UPT UIADD3 URZ, UPT, UPT, URZ, URZ, URZ ;  /* 0x000000fffffff290 */ /* 0x000fe4000fffe0ff */
[----:B------:R-:W1:Y:S01]  /*5750*/  @P3 LDC.64 R2, c[0x0][0x8a8] ;  /* 0x00022a00ff023b82 */ /* 0x000e620000000a00 */
[----:B------:R-:W-:Y:S04]  /*5760*/  @P3 IMAD R0, R166, UR36, RZ ;  /* 0x00000024a6003c24 */ /* 0x000fe8000f8e02ff */
[----:B-1----:R-:W-:Y:S05]  /*5770*/  @P3 IMAD.WIDE R2, R0, 0x4, R2 ;  /* 0x0000000400023825 */ /* 0x002fea00078e0202 */
[----:B-----5:R1:W5:Y:S02]  /*5780*/  @P3 LDG.E R78, desc[UR46][R2.64] ;  /* 0x0000002e024e3981 */ /* 0x020364000c1e1900 */
[----:B-1----:R-:W2:Y:S02]  /*5790*/  @!P3 LDC R78, c[0x0][0x8a0] ;  /* 0x00022800ff4ebb82 */ /* 0x002ea40000000800 */
.L_x_94:
[----:B-----5:R-:W-:Y:S01]  /*57a0*/  FSETP.NEU.AND P4, PT, R81, RZ, PT ;  /* 0x000000ff5100720b */ /* 0x020fe20003f8d000 */
[----:B------:R-:W-:Y:S01]  /*57b0*/  BSSY B1, `(.L_x_95) ;  /* 0x0000047000017945 */ /* 0x000fe20003800000 */
[----:B------:R-:W-:Y:S01]  /*57c0*/  SEL R5, RZ, 0xffffffff, P2 ;  /* 0xffffffffff057807 */ /* 0x000fe20001000000 */
[----:B------:R-:W-:Y:S01]  /*57d0*/  IMAD.MOV.U32 R208, RZ, RZ, 0x1 ;  /* 0x00000001ffd07424 */ /* 0x000fe200078e00ff */
[----:B------:R-:W-:Y:S01]  /*57e0*/  LOP3.LUT P3, RZ, R171, 0xff, RZ, 0xc0, !PT ;  /* 0x000000ffabff7812 */ /* 0x000fe2000786c0ff */
[C---:B------:R-:W-:Y:S01]  /*57f0*/  IMAD R80, R76.reuse, 0x80, R79 ;  /* 0x000000804c507824 */ /* 0x040fe200078e024f */
[----:B------:R-:W-:Y:S02]  /*5800*/  @P1 SEL R0, RZ, 0xffffffff, P4 ;  /* 0xffffffffff001807 */ /* 0x000fe40002000000 */
[----:B------:R-:W-:Y:S02]  /*5810*/  CS2R R162, SRZ ;  /* 0x0000000000a27805 */ /* 0x000fe4000001ff00 */
[----:B------:R-:W-:Y:S02]  /*5820*/  LEA R3, R181, UR49, 0x3 ;  /* 0x00000031b5037c11 */ /* 0x000fe4000f8e18ff */
[----:B------:R-:W-:Y:S02]  /*5830*/  CS2R R160, SRZ ;  /* 0x0000000000a07805 */ /* 0x000fe4000001ff00 */
[----:B------:R-:W-:Y:S02]  /*5840*/  @P0 SEL R0, R5, R0, !P3 ;  /* 0x0000000005000207 */ /* 0x000fe40005800000 */
[----:B------:R-:W-:Y:S02]  /*5850*/  CS2R R158, SRZ ;  /* 0x00000000009e7805 */ /* 0x000fe4000001ff00 */
[----:B------:R-:W-:Y:S02]  /*5860*/  LEA R207, R76, UR49, 0x3 ;  /* 0x000000314ccf7c11 */ /* 0x000fe4000f8e18ff */
[----:B------:R-:W-:Y:S02]  /*5870*/  CS2R R156, SRZ ;  /* 0x00000000009c7805 */ /* 0x000fe4000001ff00 */
[----:B------:R-:W-:Y:S02]  /*5880*/  @P1 LOP3.LUT R0, R0, 0x1, RZ, 0xc0, !PT ;  /* 0x0000000100001812 */ /* 0x000fe400078ec0ff */
[----:B------:R-:W-:Y:S02]  /*5890*/  CS2R R154, SRZ ;  /* 0x00000000009a7805 */ /* 0x000fe4000001ff00 */
[----:B------:R-:W-:Y:S02]  /*58a0*/  SHF.L.U32 R2, R183, 0x1f, RZ ;  /* 0x0000001fb7027819 */ /* 0x000fe400000006ff */
[----:B------:R-:W-:Y:S02]  /*58b0*/  CS2R R152, SRZ ;  /* 0x0000000000987805 */ /* 0x000fe4000001ff00 */
[----:B------:R-:W-:Y:S02]  /*58c0*/  ISETP.NE.U32.OR P6, PT, R0, 0x1, !P1 ;  /* 0x000000010000780c */ /* 0x000fe40004fc5470 */
[----:B------:R-:W-:Y:S02]  /*58d0*/  CS2R R150, SRZ ;  /* 0x0000000000967805 */ /* 0x000fe4000001ff00 */
[----:B------:R-:W-:Y:S02]  /*58e0*/  PLOP3.LUT P2, PT, PT, PT, UP1, 0x80, 0x8 ;  /* 0x000000000008781c */ /* 0x000fe40003f4f018 */
[----:B------:R-:W-:Y:S02]  /*58f0*/  CS2R R148, SRZ ;  /* 0x0000000000947805 */ /* 0x000fe4000001ff00 */
[----:B------:R-:W-:Y:S02]  /*5900*/  SEL R0, RZ, 0xffffffff, P4 ;  /* 0xffffffffff007807 */ /* 0x000fe40002000000 */
[----:B------:R-:W-:Y:S03]  /*5910*/  P2R R184, PR, RZ, 0x40 ;  /* 0x00000040ffb87803 */ /* 0x000fe60000000000 */
[----:B------:R-:W-:Y:S04]  /*5920*/  @P6 SHF.L.U32 R4, R180, 0x1f, RZ ;  /* 0x0000001fb4046819 */ /* 0x000fe800000006ff */
[----:B------:R-:W-:Y:S01]  /*5930*/  @P2 SEL R0, R5, R0, !P3 ;  /* 0x0000000005002207 */ /* 0x000fe20005800000 */
[----:B------:R-:W1:Y:S03]  /*5940*/  @P6 SYNCS.PHASECHK.TRANS64.TRYWAIT P1, [R3+URZ+0xc0], R4 ;  /* 0x0000c004030065a7 */ /* 0x000e6600080211ff */
[----:B------:R-:W-:Y:S04]  /*5950*/  LOP3.LUT R0, R0, 0x1, RZ, 0xc0, !PT ;  /* 0x0000000100007812 */ /* 0x000fe800078ec0ff */
[----:B------:R-:W-:Y:S04]  /*5960*/  ISETP.NE.U32.AND P5, PT, R0, 0x1, PT ;  /* 0x000000010000780c */ /* 0x000fe80003fa5070 */
[----:B------:R-:W-:Y:S01]  /*5970*/  P2R R209, PR, RZ, 0x20 ;  /* 0x00000020ffd17803 */ /* 0x000fe20000000000 */
[----:B------:R3:W4:Y:S01]  /*5980*/  SYNCS.PHASECHK.TRANS64.TRYWAIT P0, [R207+URZ+0x110], R2 ;  /* 0x00011002cf0075a7 */ /* 0x00072200080011ff */
[----:B-1----:R-:W-:Y:S01]  /*5990*/  @P6 SEL R208, RZ, 0x1, !P1 ;  /* 0x00000001ffd06807 */ /* 0x002fe20004800000 */
[----:B---3--:R-:W-:Y:S06]  /*59a0*/  @!P6 BRA `(.L_x_96) ;  /* 0x00000000009ce947 */ /* 0x008fec0003800000 */
[----:B------:R-:W-:Y:S01]  /*59b0*/  @P5 IMAD R6, R181, 0x2000, R190 ;  /* 0x00002000b5065824 */ /* 0x000fe200078e02be */
[----:B------:R-:W-:Y:S01]  /*59c0*/  ISETP.NE.AND P1, PT, R208, RZ, PT ;  /* 0x000000ffd000720c */ /* 0x000fe20003f25270 */
[----:B------:R-:W-:Y:S01]  /*59d0*/  BSSY B0, `(.L_x_97) ;  /* 0x0000010000007945 */ /* 0x000fe20003800000 */
[----:B------:R-:W-:Y:S01]  /*59e0*/  CS2R R150, SRZ ;  /* 0x0000000000967805 */ /* 0x000fe2000001ff00 */
[--C-:B------:R-:W-:Y:S01]  /*59f0*/  @P5 IMAD R7, R191, -0x10, R6.reuse ;  /* 0xfffffff0bf075824 */ /* 0x100fe200078e0206 */
[----:B------:R-:W-:Y:S01]  /*5a00*/  CS2R R148, SRZ ;  /* 0x0000000000947805 */ /* 0x000fe2000001ff00 */
[----:B------:R-:W-:Y:S01]  /*5a10*/  @P5 IMAD R5, R189, -0x10, R6 ;  /* 0xfffffff0bd055824 */ /* 0x000fe200078e0206 */
[----:B------:R-:W-:Y:S01]  /*5a20*/  CS2R R158, SRZ ;  /* 0x00000000009e7805 */ /* 0x000fe2000001ff00 */
[----:B------:R-:W-:Y:S01]  /*5a30*/  @P5 IMAD R4, R188, 0x10, R7 ;  /* 0x00000010bc045824 */ /* 0x000fe200078e0207 */
[----:B------:R-:W-:Y:S02]  /*5a40*/  CS2R R156, SRZ ;  /* 0x00000000009c7805 */ /* 0x000fe4000001ff00 */
[----:B------:R-:W-:Y:S02]  /*5a50*/  CS2R R154, SRZ ;  /* 0x00000000009a7805 */ /* 0x000fe4000001ff00 */
[----:B------:R-:W-:Y:S02]  /*5a60*/  CS2R R152, SRZ ;  /* 0x0000000000987805 */ /* 0x000fe4000001ff00 */
[----:B------:R-:W-:Y:S02]  /*5a70*/  CS2R R162, SRZ ;  /* 0x0000000000a27805 */ /* 0x000fe4000001ff00 */
[----:B------:R-:W-:Y:S01]  /*5a80*/  CS2R R160, SRZ ;  /* 0x0000000000a07805 */ /* 0x000fe2000001ff00 */
[----:B------:R-:W-:Y:S06]  /*5a90*/  @P1 BRA `(.L_x_98) ;  /* 0x00000000000c1947 */ /* 0x000fec0003800000 */
[----:B------:R-:W-:Y:S04]  /*5aa0*/  SHF.L.U32 R0, R180, 0x1f, RZ ;  /* 0x0000001fb4007819 */ /* 0x000fe800000006ff */
[----:B------:R-:W1:Y:S02]  /*5ab0*/  SYNCS.PHASECHK.TRANS64.TRYWAIT P1, [R3+URZ+0xc0], R0 ;  /* 0x0000c000030075a7 */ /* 0x000e6400080211ff */
[----:B-1----:R-:W-:Y:S05]  /*5ac0*/  @!P1 BRA `(.L_x_99) ;  /* 0x0000003400e09947 */ /* 0x002fea0003800000 */
.L_x_98:
[----:B------:R-:W-:Y:S05]  /*5ad0*/  BSYNC B0 ;  /* 0x0000000000007941 */ /* 0x000fea0003800000 */
.L_x_97:
[----:B------:R-:W-:Y:S01]  /*5ae0*/  ISETP.NE.AND P1, PT, R209, RZ, PT ;  /* 0x000000ffd100720c */ /* 0x000fe20003f25270 */
[----:B-1----:R-:W-:Y:S02]  /*5af0*/  VIADD R3, R3, 0xd0 ;  /* 0x000000d003037836 */ /* 0x002fe40000000000 */
[----:B------:R-:W-:Y:S02]  /*5b00*/  IMAD.U32 R0, RZ, RZ, UR37 ;  /* 0x00000025ff007e24 */ /* 0x000fe4000f8e00ff */
[----:B------:R-:W-:Y:S03]  /*5b10*/  VIADD R181, R181, 0x1 ;  /* 0x00000001b5b57836 */ /* 0x000fe60000000000 */
[----:B------:R-:W-:Y:S05]  /*5b20*/  PRMT R0, R0, 0x654, R3 ;  /* 0x0000065400007816 */ /* 0x000fea0000000003 */
[----:B------:R1:W3:Y:S04]  /*5b30*/  @P1 LDS.128 R148, [R6] ;  /* 0x0000000006941984 */ /* 0x0002e80000000c00 */
[----:B------:R1:W1:Y:S04]  /*5b40*/  @P1 LDS.128 R156, [R5+0x20] ;  /* 0x00002000059c1984 */ /* 0x0002680000000c00 */
[----:B------:R1:W1:Y:S04]  /*5b50*/  @P1 LDS.128 R152, [R7+0x10] ;  /* 0x0000100007981984 */ /* 0x0002680000000c00 */
[----:B------:R1:W1:Y:S01]  /*5b60*/  @P1 LDS.128 R160, [R4+0x10] ;  /* 0x0000100004a01984 */ /* 0x0002620000000c00 */
[C---:B------:R-:W-:Y:S01]  /*5b70*/  ISETP.NE.AND P1, PT, R181.reuse, 0x2, PT ;  /* 0x00000002b500780c */ /* 0x040fe20003f25270 */
[----:B------:R-:W-:Y:S01]  /*5b80*/  @!PT LDS RZ, [RZ] ;  /* 0x00000000fffff984 */ /* 0x000fe20000000800 */
[----:B------:R-:W-:Y:S01]  /*5b90*/  @!PT LDS RZ, [RZ] ;  /* 0x00000000fffff984 */ /* 0x000fe20000000800 */
[----:B------:R-:W-:Y:S01]  /*5ba0*/  @!PT LDS RZ, [RZ] ;  /* 0x00000000fffff984 */ /* 0x000fe20000000800 */
[----:B------:R-:W-:Y:S01]  /*5bb0*/  @!PT LDS RZ, [RZ] ;  /* 0x00000000fffff984 */ /* 0x000fe20000000800 */
[----:B------:R5:W-:Y:S06]  /*5bc0*/  MEMBAR.ALL.CTA ;  /* 0x0000000000007992 */ /* 0x000bec0000008000 */
[----:B-----5:R-:W5:Y:S01]  /*5bd0*/  FENCE.VIEW.ASYNC.S ;  /* 0x00000000000073c6 */ /* 0x020f620000000000 */
[----:B------:R-:W-:Y:S02]  /*5be0*/  SEL R3, RZ, 0x1, P1 ;  /* 0x00000001ff037807 */ /* 0x000fe40000800000 */
[----:B------:R-:W-:Y:S02]  /*5bf0*/  SEL R181, R181, RZ, P1 ;  /* 0x000000ffb5b57207 */ /* 0x000fe40000800000 */
[----:B------:R-:W-:Y:S01]  /*5c00*/  LOP3.LUT R180, R180, R3, RZ, 0x3c, !PT ;  /* 0x00000003b4b47212 */ /* 0x000fe200078e3cff */
[----:B-----5:R1:W-:Y:S06]  /*5c10*/  SYNCS.ARRIVE.TRANS64.RED.A1T0 RZ, [R0+URZ], RZ ;  /* 0x000000ff00ff79a7 */ /* 0x0203ec00081004ff */
.L_x_96:
[----:B------:R-:W-:Y:S05]  /*5c20*/  BSYNC B1 ;  /* 0x0000000000017941 */ /* 0x000fea0003800000 */
.L_x_95:
[----:B-1----:R-:W-:Y:S04]  /*5c30*/  SHF.R.U32.HI R0, RZ, 0x15, R80 ;  /* 0x00000015ff007819 */ /* 0x002fe80000011650 */
[----:B------:R-:W-:Y:S01]  /*5c40*/  LOP3.LUT P1, RZ, R0, 0x3, R173, 0x48, !PT ;  /* 0x0000000300ff7812 */ /* 0x000fe200078248ad */
[----:B------:R-:W-:Y:S01]  /*5c50*/  @!UPT UIADD3 URZ, UPT, UPT, URZ, URZ, URZ ;  /* 0x000000fffffff290 */ /* 0x000fe2000fffe0ff */
[----:B----4-:R-:W-:Y:S11]  /*5c60*/  @P0 BRA `(.L_x_100) ;  /* 0x0000000000080947 */ /* 0x010ff60003800000 */
[----:B------:R-:W1:Y:S02]  /*5c70*/  SYNCS.PHASECHK.TRANS64.TRYWAIT P0, [R207+URZ+0x110], R2 ;  /* 0x00011002cf0075a7 */ /* 0x000e6400080011ff */
[----:B-1----:R-:W-:Y:S05]  /*5c80*/  @!P0 BRA `(.L_x_101) ;  /* 0x0000003400848947 */ /* 0x002fea0003800000 */
.L_x_100:
[----:B------:R-:W-:Y:S04]  /*5c90*/  BSSY.RECONVERGENT B6, `(.L_x_102) ;  /* 0x0000012000067945 */ /* 0x000fe80003800200 */
[----:B------:R-:W-:Y:S05]  /*5ca0*/  @!P1 BRA `(.L_x_103) ;  /* 0x0000000000409947 */ /* 0x000fea0003800000 */
[----:B------:R-:W4:Y:S01]  /*5cb0*/  LDCU.64 UR8, c[0x4][0x70] ;  /* 0x01000e00ff0877ac */ /* 0x000f220008000a00 */
[----:B------:R-:W-:Y:S01]  /*5cc0*/  MOV R3, 0x0 ;  /* 0x0000000000037802 */ /* 0x000fe20000000f00 */
[----:B------:R-:W-:Y:S02]  /*5cd0*/  HFMA2 R12, -RZ, RZ, 0, 5.9604644775390625e-08 ;  /* 0x00000001ff0c7431 */ /* 0x000fe400000001ff */
[----:B------:R-:W-:Y:S02]  /*5ce0*/  IMAD.MOV.U32 R8, RZ, RZ, 0x192 ;  /* 0x00000192ff087424 */ /* 0x000fe400078e00ff */
[----:B------:R-:W-:Y:S01]  /*5cf0*/  IMAD.MOV.U32 R13, RZ, RZ, RZ ;  /* 0x000000ffff0d7224 */ /* 0x000fe200078e00ff */
[----:B------:R-:W5:Y:S01]  /*5d00*/  LDCU.64 UR6, c[0x4][0x78] ;  /* 0x01000f00ff0677ac */ /* 0x000f620008000a00 */
[----:B-1----:R-:W1:Y:S01]  /*5d10*/  LDC.64 R2, c[0x4][R3] ;  /* 0x0100000003027b82 */ /* 0x002e620000000a00 */
[----:B------:R-:W2:Y:S01]  /*5d20*/  LDCU.64 UR4, c[0x4][0x10] ;  /* 0x01000200ff0477ac */ /* 0x000ea20008000a00 */
[----:B----4-:R-:W-:Y:S01]  /*5d30*/  MOV R5, UR9 ;  /* 0x0000000900057c02 */ /* 0x010fe20008000f00 */
[----:B------:R-:W-:Y:S01]  /*5d40*/  IMAD.U32 R4, RZ, RZ, UR8 ;  /* 0x00000008ff047e24 */ /* 0x000fe2000f8e00ff */
[----:B-----5:R-:W-:Y:S01]  /*5d50*/  MOV R7, UR7 ;  /* 0x0000000700077c02 */ /* 0x020fe20008000f00 */
[----:B------:R-:W-:Y:S01]  /*5d60*/  IMAD.U32 R6, RZ, RZ, UR6 ;  /* 0x00000006ff067e24 */ /* 0x000fe2000f8e00ff */
[----:B--2---:R-:W-:Y:S01]  /*5d70*/  MOV R11, UR5 ;  /* 0x00000005000b7c02 */ /* 0x004fe20008000f00 */
[----:B------:R-:W-:Y:S02]  /*5d80*/  IMAD.U32 R10, RZ, RZ, UR4 ;  /* 0x00000004ff0a7e24 */ /* 0x000fe4000f8e00ff */
[----:B------:R-:W-:Y:S07]  /*5d90*/  LEPC R20, `(.L_x_103) ;  /* 0x000000001014794e */ /* 0x000fee0000000000 */
[----:B-1-3--:R-:W-:Y:S05]  /*5da0*/  CALL.ABS.NOINC R2 ;  /* 0x0000000002007343 */ /* 0x00afea0003c00000 */
.L_x_103:
[----:B------:R-:W-:Y:S05]  /*5db0*/  BSYNC.RECONVERGENT B6 ;  /* 0x0000000000067941 */ /* 0x000fea0003800200 */
.L_x_102:
[-C--:B---3--:R-:W-:Y:S01]  /*5dc0*/  F2FP.F16.E4M3.UNPACK_B R83, R148.reuse ;  /* 0x00000094ff53723e */ /* 0x088fe200020006ff */
[----:B------:R-:W-:Y:S05]  /*5dd0*/  WARPSYNC.ALL ;  /* 0x0000000000007948 */ /* 0x000fea0003800000 */
[----:B------:R-:W-:Y:S01]  /*5de0*/  R2UR UR4, R80 ;  /* 0x00000000500472ca */ /* 0x000fe200000e0000 */
[--C-:B------:R-:W-:Y:S01]  /*5df0*/  HADD2.F32 R82, -RZ, R83.reuse.H0_H0 ;  /* 0x20000053ff527230 */ /* 0x100fe20000004100 */
[----:B------:R-:W-:Y:S01]  /*5e00*/  F2FP.F16.E4M3.UNPACK_B R85, R148.H1 ;  /* 0x00000094ff55723e */ /* 0x000fe200030006ff */
[----:B------:R-:W-:Y:S01]  /*5e10*/  HADD2.F32 R83, -RZ, R83.H1_H1 ;  /* 0x30000053ff537230 */ /* 0x000fe20000004100 */
[-C--:B------:R-:W-:Y:S01]  /*5e20*/  F2FP.F16.E4M3.UNPACK_B R87, R149.reuse ;  /* 0x00000095ff57723e */ /* 0x080fe200020006ff */
[----:B------:R-:W-:Y:S01]  /*5e30*/  BSSY.RECONVERGENT B0, `(.L_x_104) ;  /* 0x000011d000007945 */ /* 0x000fe20003800200 */
[----:B------:R-:W-:Y:S01]  /*5e40*/  F2FP.F16.E4M3.UNPACK_B R89, R149.H1 ;  /* 0x00000095ff59723e */ /* 0x000fe200030006ff */
[----:B------:R-:W-:Y:S01]  /*5e50*/  HADD2.F32 R84, -RZ, R85.H0_H0 ;  /* 0x20000055ff547230 */ /* 0x000fe20000004100 */
[-C--:B------:R-:W-:Y:S01]  /*5e60*/  F2FP.F16.E4M3.UNPACK_B R91, R150.reuse ;  /* 0x00000096ff5b723e */ /* 0x080fe200020006ff */
[----:B------:R-:W-:Y:S01]  /*5e70*/  HADD2.F32 R88, -RZ, R87.H1_H1 ;  /* 0x30000057ff587230 */ /* 0x000fe20000004100 */
[----:B------:R-:W-:Y:S01]  /*5e80*/  F2FP.F16.E4M3.UNPACK_B R93, R150.H1 ;  /* 0x00000096ff5d723e */ /* 0x000fe200030006ff */
[----:B------:R-:W-:Y:S01]  /*5e90*/  HADD2.F32 R86, -RZ, R85.H1_H1 ;  /* 0x30000055ff567230 */ /* 0x000fe20000004100 */
[-C--:B------:R-:W-:Y:S01]  /*5ea0*/  F2FP.F16.E4M3.UNPACK_B R95, R151.reuse ;  /* 0x00000097ff5f723e */ /* 0x080fe200020006ff */
[----:B------:R-:W2:Y:S01]  /*5eb0*/  LDTM.x64 R4, tmem[UR4] ;  /* 0x00000004000479ee */ /* 0x000ea20008340000 */
[----:B------:R-:W-:Y:S01]  /*5ec0*/  F2FP.F16.E4M3.UNPACK_B R97, R151.H1 ;  /* 0x00000097ff61723e */ /* 0x000fe200030006ff */
[----:B------:R-:W-:Y:S01]  /*5ed0*/  HADD2.F32 R85, -RZ, R87.H0_H0 ;  /* 0x20000057ff557230 */ /* 0x000fe20000004100 */
[-C--:B------:R-:W-:Y:S01]  /*5ee0*/  F2FP.F16.E4M3.UNPACK_B R99, R152.reuse ;  /* 0x00000098ff63723e */ /* 0x080fe200020006ff */
[----:B------:R-:W-:Y:S01]  /*5ef0*/  HADD2.F32 R87, -RZ, R89.H0_H0 ;  /* 0x20000059ff577230 */ /* 0x000fe20000004100 */
[----:B------:R-:W-:Y:S01]  /*5f00*/  F2FP.F16.E4M3.UNPACK_B R101, R152.H1 ;  /* 0x00000098ff65723e */ /* 0x000fe200030006ff */
[----:B------:R-:W-:Y:S01]  /*5f10*/  HADD2.F32 R92, -RZ, R91.H1_H1 ;  /* 0x3000005bff5c7230 */ /* 0x000fe20000004100 */
[----:B------:R-:W-:Y:S01]  /*5f20*/  ISETP.NE.AND P6, PT, R184, RZ, PT ;  /* 0x000000ffb800720c */ /* 0x000fe20003fc5270 */
[----:B------:R-:W-:Y:S01]  /*5f30*/  HADD2.F32 R96, -RZ, R95.H1_H1 ;  /* 0x3000005fff607230 */ /* 0x000fe20000004100 */
[----:B------:R-:W-:Y:S01]  /*5f40*/  SHF.L.U32 R211, R176, 0x4, RZ ;  /* 0x00000004b0d37819 */ /* 0x000fe200000006ff */
[----:B------:R-:W-:Y:S01]  /*5f50*/  HADD2.F32 R100, -RZ, R99.H1_H1 ;  /* 0x30000063ff647230 */ /* 0x000fe20000004100 */
[----:B------:R-:W-:Y:S01]  /*5f60*/  SHF.L.U32 R219, R175, 0x4, RZ ;  /* 0x00000004afdb7819 */ /* 0x000fe200000006ff */
[----:B------:R-:W-:Y:S01]  /*5f70*/  HADD2.F32 R90, -RZ, R89.H1_H1 ;  /* 0x30000059ff5a7230 */ /* 0x000fe20000004100 */
[C---:B------:R-:W-:Y:S01]  /*5f80*/  IADD3 R204, PT, PT, R190.reuse, R211, RZ ;  /* 0x000000d3becc7210 */ /* 0x040fe20007ffe0ff */
[----:B------:R-:W-:Y:S01]  /*5f90*/  HADD2.F32 R89, -RZ, R91.H0_H0 ;  /* 0x2000005bff597230 */ /* 0x000fe20000004100 */
[----:B------:R-:W-:Y:S01]  /*5fa0*/  IADD3 R206, PT, PT, R190, R219, RZ ;  /* 0x000000dbbece7210 */ /* 0x000fe20007ffe0ff */
[--C-:B------:R-:W-:Y:S01]  /*5fb0*/  HADD2.F32 R91, -RZ, R93.reuse.H0_H0 ;  /* 0x2000005dff5b7230 */ /* 0x100fe20000004100 */
[----:B------:R-:W-:Y:S01]  /*5fc0*/  SHF.L.U32 R217, R188, 0x4, RZ ;  /* 0x00000004bcd97819 */ /* 0x000fe200000006ff */
[----:B------:R-:W-:Y:S01]  /*5fd0*/  HADD2.F32 R94, -RZ, R93.H1_H1 ;  /* 0x3000005dff5e7230 */ /* 0x000fe20000004100 */
[-C--:B------:R-:W-:Y:S01]  /*5fe0*/  F2FP.F16.E4M3.UNPACK_B R103, R153.reuse ;  /* 0x00000099ff67723e */ /* 0x080fe200020006ff */
[----:B------:R-:W-:Y:S01]  /*5ff0*/  HADD2.F32 R93, -RZ, R95.H0_H0 ;  /* 0x2000005fff5d7230 */ /* 0x000fe20000004100 */
[----:B------:R-:W-:Y:S01]  /*6000*/  IADD3 R205, PT, PT, R217, R204, RZ ;  /* 0x000000ccd9cd7210 */ /* 0x000fe20007ffe0ff */
[----:B------:R-:W-:Y:S01]  /*6010*/  HADD2.F32 R95, -RZ, R97.H0_H0 ;  /* 0x20000061ff5f7230 */ /* 0x000fe20000004100 */
[----:B------:R-:W-:Y:S01]  /*6020*/  F2FP.F16.E4M3.UNPACK_B R105, R153.H1 ;  /* 0x00000099ff69723e */ /* 0x000fe200030006ff */
[C---:B--2---:R-:W-:Y:S01]  /*6030*/  FMUL R0, R78.reuse, R4 ;  /* 0x000000044e007220 */ /* 0x044fe20000400000 */
[C---:B-1----:R-:W-:Y:S01]  /*6040*/  FMUL R2, R78.reuse, R5 ;  /* 0x000000054e027220 */ /* 0x042fe20000400000 */
[C---:B------:R-:W-:Y:S01]  /*6050*/  FMUL R4, R78.reuse, R8 ;  /* 0x000000084e047220 */ /* 0x040fe20000400000 */
[C---:B------:R-:W-:Y:S01]  /*6060*/  FMUL R5, R78.reuse, R9 ;  /* 0x000000094e057220 */ /* 0x040fe20000400000 */
[C---:B------:R-:W-:Y:S01]  /*6070*/  FFMA R0, R81.reuse, R82, R0 ;  /* 0x0000005251007223 */ /* 0x040fe20000000000 */
[C---:B------:R-:W-:Y:S01]  /*6080*/  FFMA R2, R81.reuse, R83, R2 ;  /* 0x0000005351027223 */ /* 0x040fe20000000002 */
[C---:B------:R-:W-:Y:S01]  /*6090*/  FMUL R8, R78.reuse, R12 ;  /* 0x0000000c4e087220 */ /* 0x040fe20000400000 */
[C---:B------:R-:W-:Y:S01]  /*60a0*/  FMUL R9, R78.reuse, R13 ;  /* 0x0000000d4e097220 */ /* 0x040fe20000400000 */
[C---:B------:R-:W-:Y:S01]  /*60b0*/  FMUL R12, R78.reuse, R16 ;  /* 0x000000104e0c7220 */ /* 0x040fe20000400000 */
[C---:B------:R-:W-:Y:S01]  /*60c0*/  FMUL R13, R78.reuse, R17 ;  /* 0x000000114e0d7220 */ /* 0x040fe20000400000 */
[C---:B------:R-:W-:Y:S01]  /*60d0*/  FMUL R16, R78.reuse, R20 ;  /* 0x000000144e107220 */ /* 0x040fe20000400000 */
[C---:B------:R-:W-:Y:S01]  /*60e0*/  FMUL R17, R78.reuse, R21 ;  /* 0x000000154e117220 */ /* 0x040fe20000400000 */
[----:B------:R-:W-:Y:S02]  /*60f0*/  HADD2.F32 R104, -RZ, R103.H1_H1 ;  /* 0x30000067ff687230 */ /* 0x000fe40000004100 */
[C---:B------:R-:W-:Y:S01]  /*6100*/  FMUL R20, R78.reuse, R24 ;  /* 0x000000184e147220 */ /* 0x040fe20000400000 */
[C---:B------:R-:W-:Y:S01]  /*6110*/  FMUL R21, R78.reuse, R25 ;  /* 0x000000194e157220 */ /* 0x040fe20000400000 */
[C---:B------:R-:W-:Y:S01]  /*6120*/  FMUL R24, R78.reuse, R28 ;  /* 0x0000001c4e187220 */ /* 0x040fe20000400000 */
[C---:B------:R-:W-:Y:S01]  /*6130*/  FMUL R25, R78.reuse, R29 ;  /* 0x0000001d4e197220 */ /* 0x040fe20000400000 */
[C---:B------:R-:W-:Y:S01]  /*6140*/  FMUL R28, R78.reuse, R32 ;  /* 0x000000204e1c7220 */ /* 0x040fe20000400000 */
[C---:B------:R-:W-:Y:S01]  /*6150*/  FMUL R29, R78.reuse, R33 ;  /* 0x000000214e1d7220 */ /* 0x040fe20000400000 */
[C---:B------:R-:W-:Y:S01]  /*6160*/  FMUL R32, R78.reuse, R36 ;  /* 0x000000244e207220 */ /* 0x040fe20000400000 */
[----:B------:R-:W-:Y:S01]  /*6170*/  F2FP.F16.E4M3.UNPACK_B R107, R154 ;  /* 0x0000009aff6b723e */ /* 0x000fe200020006ff */
[C---:B------:R-:W-:Y:S01]  /*6180*/  FMUL R33, R78.reuse, R37 ;  /* 0x000000254e217220 */ /* 0x040fe20000400000 */
[C---:B------:R-:W-:Y:S01]  /*6190*/  FMUL R36, R78.reuse, R40 ;  /* 0x000000284e247220 */ /* 0x040fe20000400000 */
[----:B------:R-:W-:Y:S01]  /*61a0*/  F2FP.F16.E4M3.UNPACK_B R109, R154.H1 ;  /* 0x0000009aff6d723e */ /* 0x000fe200030006ff */
[C---:B------:R-:W-:Y:S01]  /*61b0*/  FMUL R37, R78.reuse, R41 ;  /* 0x000000294e257220 */ /* 0x040fe20000400000 */
[----:B------:R-:W-:Y:S02]  /*61c0*/  HADD2.F32 R108, -RZ, R107.H1_H1 ;  /* 0x3000006bff6c7230 */ /* 0x000fe40000004100 */
        /* <DEDUP_REMOVED lines=26> */
[C---:B------:R-:W-:Y:S01]  /*6370*/  FFMA R3, R81.reuse, R84, R3 ;  /* 0x0000005451037223 */ /* 0x040fe20000000003 */
[C---:B------:R-:W-:Y:S01]  /*6380*/  FFMA R7, R81.reuse, R86, R7 ;  /* 0x0000005651077223 */ /* 0x040fe20000000007 */
[----:B------:R-:W-:Y:S01]  /*6390*/  F2FP.F16.E4M3.UNPACK_B R127, R159 ;  /* 0x0000009fff7f723e */ /* 0x000fe200020006ff */
[C---:B------:R-:W-:Y:S01]  /*63a0*/  FFMA R4, R81.reuse, R85, R4 ;  /* 0x0000005551047223 */ /* 0x040fe20000000004 */
[C---:B------:R-:W-:Y:S01]  /*63b0*/  FFMA R5, R81.reuse, R88, R5 ;  /* 0x0000005851057223 */ /* 0x040fe20000000005 */
[----:B------:R-:W-:Y:S01]  /*63c0*/  F2FP.F16.E4M3.UNPACK_B R129, R159.H1 ;  /* 0x0000009fff81723e */ /* 0x000fe200030006ff */
[----:B------:R-:W-:Y:S01]  /*63d0*/  FFMA R6, R81, R87, R6 ;  /* 0x0000005751067223 */ /* 0x000fe20000000006 */
[----:B------:R-:W-:Y:S01]  /*63e0*/  F2FP.SATFINITE.E4M3.F32.PACK_AB_MERGE_C R185, R7, R3, RZ ;  /* 0x0000000307b9723e */ /* 0x000fe200048070ff */
[----:B------:R-:W-:Y:S02]  /*63f0*/  HADD2.F32 R124, -RZ, R123.H1_H1 ;  /* 0x3000007bff7c7230 */ /* 0x000fe40000004100 */
[----:B------:R-:W-:Y:S01]  /*6400*/  FMUL R11, R78, R11 ;  /* 0x0000000b4e0b7220 */ /* 0x000fe20000400000 */
[----:B------:R-:W-:Y:S01]  /*6410*/  HADD2.F32 R128, -RZ, R127.H1_H1 ;  /* 0x3000007fff807230 */ /* 0x000fe20000004100 */
[----:B------:R-:W-:Y:S01]  /*6420*/  F2FP.SATFINITE.E4M3.F32.PACK_AB_MERGE_C R184, R2, R0, R185 ;  /* 0x0000000002b8723e */ /* 0x000fe200048070b9 */
[C---:B------:R-:W-:Y:S01]  /*6430*/  FMUL R10, R78.reuse, R14 ;  /* 0x0000000e4e0a7220 */ /* 0x040fe20000400000 */
[C---:B------:R-:W-:Y:S01]  /*6440*/  FFMA R11, R81.reuse, R90, R11 ;  /* 0x0000005a510b7223 */ /* 0x040fe2000000000b */
[C---:B------:R-:W-:Y:S01]  /*6450*/  FFMA R8, R81.reuse, R89, R8 ;  /* 0x0000005951087223 */ /* 0x040fe20000000008 */
[----:B------:R-:W-:Y:S01]  /*6460*/  FFMA R9, R81, R92, R9 ;  /* 0x0000005c51097223 */ /* 0x000fe20000000009 */
[----:B------:R-:W-:Y:S01]  /*6470*/  F2FP.F16.E4M3.UNPACK_B R131, R160 ;  /* 0x000000a0ff83723e */ /* 0x000fe200020006ff */
[----:B------:R-:W-:Y:S01]  /*6480*/  HADD2.F32 R98, -RZ, R97.H1_H1 ;  /* 0x30000061ff627230 */ /* 0x000fe20000004100 */
[----:B------:R-:W-:Y:S01]  /*6490*/  F2FP.SATFINITE.E4M3.F32.PACK_AB_MERGE_C R186, R11, R6, RZ ;  /* 0x000000060bba723e */ /* 0x000fe200048070ff */
[----:B------:R-:W-:Y:S01]  /*64a0*/  FFMA R10, R81, R91, R10 ;  /* 0x0000005b510a7223 */ /* 0x000fe2000000000a */
[----:B------:R-:W-:Y:S02]  /*64b0*/  HADD2.F32 R97, -RZ, R99.H0_H0 ;  /* 0x20000063ff617230 */ /* 0x000fe40000004100 */
[C---:B------:R-:W-:Y:S01]  /*64c0*/  FMUL R15, R78.reuse, R15 ;  /* 0x0000000f4e0f7220 */ /* 0x040fe20000400000 */
[----:B------:R-:W-:Y:S01]  /*64d0*/  F2FP.SATFINITE.E4M3.F32.PACK_AB_MERGE_C R185, R5, R4, R186 ;  /* 0x0000000405b9723e */ /* 0x000fe200048070ba */
[----:B------:R-:W-:Y:S02]  /*64e0*/  HADD2.F32 R132, -RZ, R131.H1_H1 ;  /* 0x30000083ff847230 */ /* 0x000fe40000004100 */
[C---:B------:R-:W-:Y:S01]  /*64f0*/  FMUL R14, R78.reuse, R18 ;  /* 0x000000124e0e7220 */ /* 0x040fe20000400000 */
[C---:B------:R-:W-:Y:S01]  /*6500*/  FFMA R15, R81.reuse, R94, R15 ;  /* 0x0000005e510f7223 */ /* 0x040fe2000000000f */
[C---:B------:R-:W-:Y:S01]  /*6510*/  FFMA R12, R81.reuse, R93, R12 ;  /* 0x0000005d510c7223 */ /* 0x040fe2000000000c */
[----:B------:R-:W-:Y:S01]  /*6520*/  FFMA R13, R81, R96, R13 ;  /* 0x00000060510d7223 */ /* 0x000fe2000000000d */
[----:B------:R-:W-:Y:S01]  /*6530*/  F2FP.F16.E4M3.UNPACK_B R133, R160.H1 ;  /* 0x000000a0ff85723e */ /* 0x000fe200030006ff */
[--C-:B------:R-:W-:Y:S01]  /*6540*/  HADD2.F32 R99, -RZ, R101.reuse.H0_H0 ;  /* 0x20000065ff637230 */ /* 0x100fe20000004100 */
[----:B------:R-:W-:Y:S01]  /*6550*/  F2FP.SATFINITE.E4M3.F32.PACK_AB_MERGE_C R186, R15, R10, RZ ;  /* 0x0000000a0fba723e */ /* 0x000fe200048070ff */
[----:B------:R-:W-:Y:S01]  /*6560*/  FFMA R14, R81, R95, R14 ;  /* 0x0000005f510e7223 */ /* 0x000fe2000000000e */
[C---:B------:R-:W-:Y:S01]  /*6570*/  FMUL R19, R78.reuse, R19 ;  /* 0x000000134e137220 */ /* 0x040fe20000400000 */
[----:B------:R-:W-:Y:S01]  /*6580*/  HADD2.F32 R102, -RZ, R101.H1_H1 ;  /* 0x30000065ff667230 */ /* 0x000fe20000004100 */
[----:B------:R-:W-:Y:S01]  /*6590*/  F2FP.SATFINITE.E4M3.F32.PACK_AB_MERGE_C R186, R9, R8, R186 ;  /* 0x0000000809ba723e */ /* 0x000fe200048070ba */
[----:B------:R-:W-:Y:S02]  /*65a0*/  HADD2.F32 R101, -RZ, R103.H0_H0 ;  /* 0x20000067ff657230 */ /* 0x000fe40000004100 */
[C---:B------:R-:W-:Y:S01]  /*65b0*/  FFMA R19, R81.reuse, R98, R19 ;  /* 0x0000006251137223 */ /* 0x040fe20000000013 */
[C---:B------:R-:W-:Y:S01]  /*65c0*/  FFMA R16, R81.reuse, R97, R16 ;  /* 0x0000006151107223 */ /* 0x040fe20000000010 */
[----:B------:R-:W-:Y:S01]  /*65d0*/  FFMA R17, R81, R100, R17 ;  /* 0x0000006451117223 */ /* 0x000fe20000000011 */
[C---:B------:R-:W-:Y:S01]  /*65e0*/  FMUL R18, R78.reuse, R22 ;  /* 0x000000164e127220 */ /* 0x040fe20000400000 */
[----:B------:R-:W-:Y:S01]  /*65f0*/  F2FP.F16.E4M3.UNPACK_B R135, R161 ;  /* 0x000000a1ff87723e */ /* 0x000fe200020006ff */
        /* <DEDUP_REMOVED lines=10> */
[----:B------:R1:W-:Y:S01]  /*66a0*/  STS.128 [R172+UR49+0x4200], R184 ;  /* 0x004200b8ac007988 */ /* 0x0003e20008000c31 */
[----:B------:R-:W-:Y:S01]  /*66b0*/  HADD2.F32 R136, -RZ, R135.H1_H1 ;  /* 0x30000087ff887230 */ /* 0x000fe20000004100 */
[----:B------:R-:W-:Y:S01]  /*66c0*/  F2FP.SATFINITE.E4M3.F32.PACK_AB_MERGE_C R196, R23, R18, RZ ;  /* 0x0000001217c4723e */ /* 0x000fe200048070ff */
[C---:B------:R-:W-:Y:S01]  /*66d0*/  FMUL R22, R78.reuse, R26 ;  /* 0x0000001a4e167220 */ /* 0x040fe20000400000 */
[C---:B------:R-:W-:Y:S01]  /*66e0*/  FMUL R27, R78.reuse, R27 ;  /* 0x0000001b4e1b7220 */ /* 0x040fe20000400000 */
[--C-:B------:R-:W-:Y:S01]  /*66f0*/  HADD2.F32 R107, -RZ, R109.reuse.H0_H0 ;  /* 0x2000006dff6b7230 */ /* 0x100fe20000004100 */
[----:B------:R-:W-:Y:S01]  /*6700*/  F2FP.SATFINITE.E4M3.F32.PACK_AB_MERGE_C R196, R17, R16, R196 ;  /* 0x0000001011c4723e */ /* 0x000fe200048070c4 */
[C---:B------:R-:W-:Y:S01]  /*6710*/  FFMA R22, R81.reuse, R103, R22 ;  /* 0x0000006751167223 */ /* 0x040fe20000000016 */
[C---:B------:R-:W-:Y:S01]  /*6720*/  FFMA R27, R81.reuse, R106, R27 ;  /* 0x0000006a511b7223 */ /* 0x040fe2000000001b */
[C---:B------:R-:W-:Y:S01]  /*6730*/  FFMA R24, R81.reuse, R105, R24 ;  /* 0x0000006951187223 */ /* 0x040fe20000000018 */
[----:B------:R-:W-:Y:S01]  /*6740*/  F2FP.F16.E4M3.UNPACK_B R137, R161.H1 ;  /* 0x000000a1ff89723e */ /* 0x000fe200030006ff */
[----:B------:R-:W-:Y:S02]  /*6750*/  HADD2.F32 R110, -RZ, R109.H1_H1 ;  /* 0x3000006dff6e7230 */ /* 0x000fe40000004100 */
[----:B------:R-:W-:Y:S01]  /*6760*/  FFMA R25, R81, R108, R25 ;  /* 0x0000006c51197223 */ /* 0x000fe20000000019 */
[----:B------:R-:W-:Y:S01]  /*6770*/  F2FP.SATFINITE.E4M3.F32.PACK_AB_MERGE_C R197, R27, R22, RZ ;  /* 0x000000161bc5723e */ /* 0x000fe200048070ff */
[----:B------:R-:W-:Y:S02]  /*6780*/  HADD2.F32 R109, -RZ, R111.H0_H0 ;  /* 0x2000006fff6d7230 */ /* 0x000fe40000004100 */
[C---:B------:R-:W-:Y:S01]  /*6790*/  FMUL R26, R78.reuse, R30 ;  /* 0x0000001e4e1a7220 */ /* 0x040fe20000400000 */
[C---:B------:R-:W-:Y:S01]  /*67a0*/  FMUL R31, R78.reuse, R31 ;  /* 0x0000001f4e1f7220 */ /* 0x040fe20000400000 */
[--C-:B------:R-:W-:Y:S01]  /*67b0*/  HADD2.F32 R111, -RZ, R113.reuse.H0_H0 ;  /* 0x20000071ff6f7230 */ /* 0x100fe20000004100 */
[----:B------:R-:W-:Y:S01]  /*67c0*/  F2FP.SATFINITE.E4M3.F32.PACK_AB_MERGE_C R197, R21, R20, R197 ;  /* 0x0000001415c5723e */ /* 0x000fe200048070c5 */
[C---:B------:R-:W-:Y:S01]  /*67d0*/  FFMA R26, R81.reuse, R107, R26 ;  /* 0x0000006b511a7223 */ /* 0x040fe2000000001a */
[C---:B------:R-:W-:Y:S01]  /*67e0*/  FFMA R31, R81.reuse, R110, R31 ;  /* 0x0000006e511f7223 */ /* 0x040fe2000000001f */
[C---:B------:R-:W-:Y:S01]  /*67f0*/  FFMA R28, R81.reuse, R109, R28 ;  /* 0x0000006d511c7223 */ /* 0x040fe2000000001c */
[----:B------:R-:W-:Y:S01]  /*6800*/  F2FP.F16.E4M3.UNPACK_B R139, R162 ;  /* 0x000000a2ff8b723e */ /* 0x000fe200020006ff */
[----:B------:R-:W-:Y:S02]  /*6810*/  HADD2.F32 R114, -RZ, R113.H1_H1 ;  /* 0x30000071ff727230 */ /* 0x000fe40000004100 */
[----:B------:R-:W-:Y:S01]  /*6820*/  FFMA R29, R81, R112, R29 ;  /* 0x00000070511d7223 */ /* 0x000fe2000000001d */
[----:B------:R-:W-:Y:S01]  /*6830*/  F2FP.SATFINITE.E4M3.F32.PACK_AB_MERGE_C R198, R31, R26, RZ ;  /* 0x0000001a1fc6723e */ /* 0x000fe200048070ff */
[----:B------:R-:W-:Y:S02]  /*6840*/  HADD2.F32 R113, -RZ, R115.H0_H0 ;  /* 0x20000073ff717230 */ /* 0x000fe40000004100 */
[C---:B------:R-:W-:Y:S01]  /*6850*/  FMUL R30, R78.reuse, R34 ;  /* 0x000000224e1e7220 */ /* 0x040fe20000400000 */
[----:B------:R-:W-:Y:S01]  /*6860*/  HADD2.F32 R140, -RZ, R139.H1_H1 ;  /* 0x3000008bff8c7230 */ /* 0x000fe20000004100 */
[----:B------:R-:W-:Y:S01]  /*6870*/  F2FP.SATFINITE.E4M3.F32.PACK_AB_MERGE_C R198, R25, R24, R198 ;  /* 0x0000001819c6723e */ /* 0x000fe200048070c6 */
[C---:B------:R-:W-:Y:S01]  /*6880*/  FMUL R35, R78.reuse, R35 ;  /* 0x000000234e237220 */ /* 0x040fe20000400000 */
[--C-:B------:R-:W-:Y:S02]  /*6890*/  HADD2.F32 R115, -RZ, R117.reuse.H0_H0 ;  /* 0x20000075ff737230 */ /* 0x100fe40000004100 */
[C---:B------:R-:W-:Y:S01]  /*68a0*/  FFMA R30, R81.reuse, R111, R30 ;  /* 0x0000006f511e7223 */ /* 0x040fe2000000001e */
[----:B------:R-:W-:Y:S02]  /*68b0*/  HADD2.F32 R118, -RZ, R117.H1_H1 ;  /* 0x30000075ff767230 */ /* 0x000fe40000004100 */
[C---:B------:R-:W-:Y:S01]  /*68c0*/  FFMA R35, R81.reuse, R114, R35 ;  /* 0x0000007251237223 */ /* 0x040fe20000000023 */
[C---:B------:R-:W-:Y:S01]  /*68d0*/  FFMA R32, R81.reuse, R113, R32 ;  /* 0x0000007151207223 */ /* 0x040fe20000000020 */
[----:B------:R-:W-:Y:S01]  /*68e0*/  F2FP.F16.E4M3.UNPACK_B R141, R162.H1 ;  /* 0x000000a2ff8d723e */ /* 0x000fe200030006ff */
[----:B------:R-:W-:Y:S01]  /*68f0*/  FFMA R33, R81, R116, R33 ;  /* 0x0000007451217223 */ /* 0x000fe20000000021 */
[----:B------:R-:W-:Y:S01]  /*6900*/  HADD2.F32 R117, -RZ, R119.H0_H0 ;  /* 0x20000077ff757230 */ /* 0x000fe20000004100 */
        /* <DEDUP_REMOVED lines=9> */
[----:B------:R1:W-:Y:S01]  /*69a0*/  STS.128 [R204+0x4010], R196 ;  /* 0x004010c4cc007388 */ /* 0x0003e20000000c00 */
[----:B------:R-:W-:Y:S01]  /*69b0*/  FFMA R37, R81, R120, R37 ;  /* 0x0000007851257223 */ /* 0x000fe20000000025 */
[----:B------:R-:W-:Y:S01]  /*69c0*/  F2FP.SATFINITE.E4M3.F32.PACK_AB_MERGE_C R200, R39, R34, RZ ;  /* 0x0000002227c8723e */ /* 0x000fe200048070ff */
[----:B------:R-:W-:Y:S02]  /*69d0*/  HADD2.F32 R122, -RZ, R121.H1_H1 ;  /* 0x30000079ff7a7230 */ /* 0x000fe40000004100 */
[C---:B------:R-:W-:Y:S01]  /*69e0*/  FMUL R38, R78.reuse, R42 ;  /* 0x0000002a4e267220 */ /* 0x040fe20000400000 */
[----:B------:R-:W-:Y:S01]  /*69f0*/  HADD2.F32 R121, -RZ, R123.H0_H0 ;  /* 0x2000007bff797230 */ /* 0x000fe20000004100 */
[----:B------:R-:W-:Y:S01]  /*6a00*/  F2FP.SATFINITE.E4M3.F32.PACK_AB_MERGE_C R200, R33, R32, R200 ;  /* 0x0000002021c8723e */ /* 0x000fe200048070c8 */
[----:B------:R-:W-:Y:S02]  /*6a10*/  HADD2.F32 R144, -RZ, R143.H1_H1 ;  /* 0x3000008fff907230 */ /* 0x000fe40000004100 */
[C---:B------:R-:W-:Y:S01]  /*6a20*/  FFMA R38, R81.reuse, R119, R38 ;  /* 0x0000007751267223 */ /* 0x040fe20000000026 */
[C---:B------:R-:W-:Y:S01]  /*6a30*/  FMUL R43, R78.reuse, R43 ;  /* 0x0000002b4e2b7220 */ /* 0x040fe20000400000 */
[--C-:B------:R-:W-:Y:S02]  /*6a40*/  HADD2.F32 R123, -RZ, R125.reuse.H0_H0 ;  /* 0x2000007dff7b7230 */ /* 0x100fe40000004100 */
[C---:B------:R-:W-:Y:S01]  /*6a50*/  FMUL R42, R78.reuse, R46 ;  /* 0x0000002e4e2a7220 */ /* 0x040fe20000400000 */
[----:B------:R-:W-:Y:S02]  /*6a60*/  HADD2.F32 R126, -RZ, R125.H1_H1 ;  /* 0x3000007dff7e7230 */ /* 0x000fe40000004100 */
[C---:B------:R-:W-:Y:S01]  /*6a70*/  FFMA R43, R81.reuse, R122, R43 ;  /* 0x0000007a512b7223 */ /* 0x040fe2000000002b */
[----:B------:R-:W-:Y:S01]  /*6a80*/  F2FP.F16.E4M3.UNPACK_B R145, R163.H1 ;  /* 0x000000a3ff91723e */ /* 0x000fe200030006ff */
[C---:B------:R-:W-:Y:S01]  /*6a90*/  FFMA R40, R81.reuse, R121, R40 ;  /* 0x0000007951287223 */ /* 0x040fe20000000028 */
[----:B------:R-:W-:Y:S01]  /*6aa0*/  FFMA R41, R81, R124, R41 ;  /* 0x0000007c51297223 */ /* 0x000fe20000000029 */
[----:B------:R-:W-:Y:S01]  /*6ab0*/  ISETP.NE.AND P0, PT, R193, RZ, PT ;  /* 0x000000ffc100720c */ /* 0x000fe20003f05270 */
[----:B------:R-:W-:Y:S01]  /*6ac0*/  HADD2.F32 R125, -RZ, R127.H0_H0 ;  /* 0x2000007fff7d7230 */ /* 0x000fe20000004100 */
[----:B------:R-:W-:Y:S01]  /*6ad0*/  F2FP.SATFINITE.E4M3.F32.PACK_AB_MERGE_C R201, R43, R38, RZ ;  /* 0x000000262bc9723e */ /* 0x000fe200048070ff */
[----:B------:R-:W-:Y:S01]  /*6ae0*/  FFMA R42, R81, R123, R42 ;  /* 0x0000007b512a7223 */ /* 0x000fe2000000002a */
[C---:B------:R-:W-:Y:S01]  /*6af0*/  FMUL R47, R78.reuse, R47 ;  /* 0x0000002f4e2f7220 */ /* 0x040fe20000400000 */
[--C-:B------:R-:W-:Y:S01]  /*6b00*/  HADD2.F32 R127, -RZ, R129.reuse.H0_H0 ;  /* 0x20000081ff7f7230 */ /* 0x100fe20000004100 */
[----:B------:R-:W-:Y:S01]  /*6b10*/  F2FP.SATFINITE.E4M3.F32.PACK_AB_MERGE_C R201, R37, R36, R201 ;  /* 0x0000002425c9723e */ /* 0x000fe200048070c9 */
[----:B------:R-:W-:Y:S02]  /*6b20*/  HADD2.F32 R130, -RZ, R129.H1_H1 ;  /* 0x30000081ff827230 */ /* 0x000fe40000004100 */
[C---:B------:R-:W-:Y:S01]  /*6b30*/  FFMA R47, R81.reuse, R126, R47 ;  /* 0x0000007e512f7223 */ /* 0x040fe2000000002f */
[C---:B------:R-:W-:Y:S01]  /*6b40*/  FFMA R44, R81.reuse, R125, R44 ;  /* 0x0000007d512c7223 */ /* 0x040fe2000000002c */
[C---:B------:R-:W-:Y:S01]  /*6b50*/  FFMA R45, R81.reuse, R128, R45 ;  /* 0x00000080512d7223 */ /* 0x040fe2000000002d */
[----:B------:R-:W-:Y:S02]  /*6b60*/  HADD2.F32 R129, -RZ, R131.H0_H0 ;  /* 0x20000083ff817230 */ /* 0x000fe40000004100 */
[C---:B------:R-:W-:Y:S01]  /*6b70*/  FMUL R46, R78.reuse, R50 ;  /* 0x000000324e2e7220 */ /* 0x040fe20000400000 */
[C---:B------:R-:W-:Y:S01]  /*6b80*/  FMUL R51, R78.reuse, R51 ;  /* 0x000000334e337220 */ /* 0x040fe20000400000 */
[--C-:B------:R-:W-:Y:S02]  /*6b90*/  HADD2.F32 R131, -RZ, R133.reuse.H0_H0 ;  /* 0x20000085ff837230 */ /* 0x100fe40000004100 */
[C---:B------:R-:W-:Y:S01]  /*6ba0*/  FMUL R50, R78.reuse, R54 ;  /* 0x000000364e327220 */ /* 0x040fe20000400000 */
[C---:B------:R-:W-:Y:S01]  /*6bb0*/  FFMA R46, R81.reuse, R127, R46 ;  /* 0x0000007f512e7223 */ /* 0x040fe2000000002e */
[----:B------:R-:W-:Y:S02]  /*6bc0*/  HADD2.F32 R134, -RZ, R133.H1_H1 ;  /* 0x30000085ff867230 */ /* 0x000fe40000004100 */
[C---:B------:R-:W-:Y:S01]  /*6bd0*/  FFMA R51, R81.reuse, R130, R51 ;  /* 0x0000008251337223 */ /* 0x040fe20000000033 */
[----:B------:R-:W-:Y:S02]  /*6be0*/  HADD2.F32 R133, -RZ, R135.H0_H0 ;  /* 0x20000087ff857230 */ /* 0x000fe40000004100 */
[C---:B------:R-:W-:Y:S01]  /*6bf0*/  FMUL R55, R78.reuse, R55 ;  /* 0x000000374e377220 */ /* 0x040fe20000400000 */
[C---:B------:R-:W-:Y:S01]  /*6c00*/  FFMA R48, R81.reuse, R129, R48 ;  /* 0x0000008151307223 */ /* 0x040fe20000000030 */
[C---:B------:R-:W-:Y:S01]  /*6c10*/  FFMA R49, R81.reuse, R132, R49 ;  /* 0x0000008451317223 */ /* 0x040fe20000000031 */
[--C-:B------:R-:W-:Y:S02]  /*6c20*/  HADD2.F32 R135, -RZ, R137.reuse.H0_H0 ;  /* 0x20000089ff877230 */ /* 0x100fe40000004100 */
[C---:B------:R-:W-:Y:S01]  /*6c30*/  FFMA R50, R81.reuse, R131, R50 ;  /* 0x0000008351327223 */ /* 0x040fe20000000032 */
[----:B------:R-:W-:Y:S02]  /*6c40*/  HADD2.F32 R138, -RZ, R137.H1_H1 ;  /* 0x30000089ff8a7230 */ /* 0x000fe40000004100 */
[C---:B------:R-:W-:Y:S01]  /*6c50*/  FMUL R54, R78.reuse, R58 ;  /* 0x0000003a4e367220 */ /* 0x040fe20000400000 */
[----:B------:R-:W-:Y:S02]  /*6c60*/  HADD2.F32 R137, -RZ, R139.H0_H0 ;  /* 0x2000008bff897230 */ /* 0x000fe40000004100 */
[C---:B------:R-:W-:Y:S01]  /*6c70*/  FFMA R55, R81.reuse, R134, R55 ;  /* 0x0000008651377223 */ /* 0x040fe20000000037 */
        /* <DEDUP_REMOVED lines=16> */
[----:B------:R-:W-:Y:S01]  /*6d80*/  FFMA R63, R81, R142, R63 ;  /* 0x0000008e513f7223 */ /* 0x000fe2000000003f */
[----:B------:R-:W-:Y:S01]  /*6d90*/  FMUL R67, R78, R67 ;  /* 0x000000434e437220 */ /* 0x000fe20000400000 */
[----:B------:R-:W-:Y:S01]  /*6da0*/  F2FP.SATFINITE.E4M3.F32.PACK_AB_MERGE_C R202, R47, R42, RZ ;  /* 0x0000002a2fca723e */ /* 0x000fe200048070ff */
[----:B------:R-:W-:Y:S01]  /*6db0*/  FFMA R60, R81, R141, R60 ;  /* 0x0000008d513c7223 */ /* 0x000fe2000000003c */
[----:B------:R-:W-:Y:S01]  /*6dc0*/  F2FP.SATFINITE.E4M3.F32.PACK_AB_MERGE_C R203, R51, R46, RZ ;  /* 0x0000002e33cb723e */ /* 0x000fe200048070ff */
[C---:B------:R-:W-:Y:S01]  /*6dd0*/  FFMA R61, R81.reuse, R144, R61 ;  /* 0x00000090513d7223 */ /* 0x040fe2000000003d */
[C---:B------:R-:W-:Y:S01]  /*6de0*/  FFMA R62, R81.reuse, R143, R62 ;  /* 0x0000008f513e7223 */ /* 0x040fe2000000003e */
[----:B------:R-:W-:Y:S01]  /*6df0*/  FFMA R67, R81, R146, R67 ;  /* 0x0000009251437223 */ /* 0x000fe20000000043 */
[----:B------:R-:W-:Y:S02]  /*6e00*/  F2FP.SATFINITE.E4M3.F32.PACK_AB_MERGE_C R202, R41, R40, R202 ;  /* 0x0000002829ca723e */ /* 0x000fe400048070ca */
[----:B------:R-:W-:Y:S02]  /*6e10*/  F2FP.SATFINITE.E4M3.F32.PACK_AB_MERGE_C R203, R45, R44, R203 ;  /* 0x0000002c2dcb723e */ /* 0x000fe400048070cb */
[----:B------:R-:W-:Y:S02]  /*6e20*/  F2FP.SATFINITE.E4M3.F32.PACK_AB_MERGE_C R212, R55, R50, RZ ;  /* 0x0000003237d4723e */ /* 0x000fe400048070ff */
[----:B------:R-:W-:Y:S01]  /*6e30*/  F2FP.SATFINITE.E4M3.F32.PACK_AB_MERGE_C R213, R59, R54, RZ ;  /* 0x000000363bd5723e */ /* 0x000fe200048070ff */
[----:B------:R1:W-:Y:S01]  /*6e40*/  STS.128 [R206+0x4020], R200 ;  /* 0x004020c8ce007388 */ /* 0x0003e20000000c00 */
[----:B------:R-:W-:Y:S02]  /*6e50*/  F2FP.SATFINITE.E4M3.F32.PACK_AB_MERGE_C R214, R63, R58, RZ ;  /* 0x0000003a3fd6723e */ /* 0x000fe400048070ff */
[----:B------:R-:W-:Y:S02]  /*6e60*/  F2FP.SATFINITE.E4M3.F32.PACK_AB_MERGE_C R215, R67, R62, RZ ;  /* 0x0000003e43d7723e */ /* 0x000fe400048070ff */
[----:B------:R-:W-:Y:S02]  /*6e70*/  F2FP.SATFINITE.E4M3.F32.PACK_AB_MERGE_C R212, R49, R48, R212 ;  /* 0x0000003031d4723e */ /* 0x000fe400048070d4 */
[----:B------:R-:W-:Y:S02]  /*6e80*/  F2FP.SATFINITE.E4M3.F32.PACK_AB_MERGE_C R213, R53, R52, R213 ;  /* 0x0000003435d5723e */ /* 0x000fe400048070d5 */
[----:B------:R-:W-:Y:S02]  /*6e90*/  F2FP.SATFINITE.E4M3.F32.PACK_AB_MERGE_C R214, R57, R56, R214 ;  /* 0x0000003839d6723e */ /* 0x000fe400048070d6 */
[----:B------:R-:W-:Y:S02]  /*6ea0*/  F2FP.SATFINITE.E4M3.F32.PACK_AB_MERGE_C R215, R61, R60, R215 ;  /* 0x0000003c3dd7723e */ /* 0x000fe400048070d7 */
[----:B------:R-:W-:Y:S02]  /*6eb0*/  LEA R210, R181, UR49, 0x3 ;  /* 0x00000031b5d27c11 */ /* 0x000fe4000f8e18ff */
[----:B------:R-:W-:Y:S01]  /*6ec0*/  @P6 SHF.L.U32 R221, R180, 0x1f, RZ ;  /* 0x0000001fb4dd6819 */ /* 0x000fe200000006ff */
[----:B------:R1:W-:Y:S01]  /*6ed0*/  STS.128 [R205+0x4010], R212 ;  /* 0x004010d4cd007388 */ /* 0x0003e20000000c00 */
[----:B------:R-:W-:Y:S01]  /*6ee0*/  @!PT LDS RZ, [RZ] ;  /* 0x00000000fffff984 */ /* 0x000fe20000000800 */
[----:B------:R-:W-:Y:S01]  /*6ef0*/  @!PT LDS RZ, [RZ] ;  /* 0x00000000fffff984 */ /* 0x000fe20000000800 */
[----:B------:R-:W-:Y:S01]  /*6f00*/  @!PT LDS RZ, [RZ] ;  /* 0x00000000fffff984 */ /* 0x000fe20000000800 */
[----:B------:R-:W-:Y:S01]  /*6f10*/  @!PT LDS RZ, [RZ] ;  /* 0x00000000fffff984 */ /* 0x000fe20000000800 */
[----:B------:R2:W-:Y:S07]  /*6f20*/  MEMBAR.ALL.CTA ;  /* 0x0000000000007992 */ /* 0x0005ee0000008000 */
[----:B--2---:R-:W2:Y:S02]  /*6f30*/  FENCE.VIEW.ASYNC.S ;  /* 0x00000000000073c6 */ /* 0x004ea40000000000 */
[----:B--2---:R-:W-:Y:S06]  /*6f40*/  BAR.SYNC.DEFER_BLOCKING 0x1, 0x80 ;  /* 0x0042000000007b1d */ /* 0x004fec0000010000 */
[----:B------:R-:W-:Y:S05]  /*6f50*/  @P0 BRA `(.L_x_105) ;  /* 0x0000000000280947 */ /* 0x000fea0003800000 */
[----:B------:R-:W-:Y:S02]  /*6f60*/  UIADD3 UR4, UPT, UPT, UR49, 0x4200, URZ ;  /* 0x0000420031047890 */ /* 0x000fe4000fffe0ff */
[----:B------:R-:W-:Y:S01]  /*6f70*/  UIADD3 UR6, UP0, UPT, UR52, 0x680, URZ ;  /* 0x0000068034067890 */ /* 0x000fe2000ff1e0ff */
[----:B------:R-:W-:Y:S03]  /*6f80*/  UMOV UR43, UR36 ;  /* 0x00000024002b7c82 */ /* 0x000fe60008000000 */
[----:B------:R-:W-:Y:S01]  /*6f90*/  MOV R192, UR4 ;  /* 0x0000000400c07c02 */ /* 0x000fe20008000f00 */
[----:B------:R-:W-:Y:S03]  /*6fa0*/  UIADD3.X UR7, UPT, UPT, URZ, UR53, URZ, UP0, !UPT ;  /* 0x00000035ff077290 */ /* 0x000fe600087fe4ff */
[----:B------:R-:W-:Y:S11]  /*6fb0*/  R2UR UR40, R192 ;  /* 0x00000000c02872ca */ /* 0x000ff600000e0000 */
[----:B------:R-:W-:Y:S02]  /*6fc0*/  @!UPT UIADD3 URZ, UPT, UPT, URZ, URZ, URZ ;  /* 0x000000fffffff290 */ /* 0x000fe4000fffe0ff */
[----:B------:R2:W-:Y:S01]  /*6fd0*/  UTMASTG.3D [UR40], [UR6] ;  /* 0x00000028060073b5 */ /* 0x0005e20008010000 */
[----:B------:R0:W-:Y:S01]  /*6fe0*/  UTMACMDFLUSH ;  /* 0x00000000000079b7 */ /* 0x0001e20000000000 */
[----:B--2---:R-:W-:Y:S04]  /*6ff0*/  DEPBAR.LE SB0, 0x1 ;  /* 0x000080400000791a */ /* 0x004fe80000000000 */
.L_x_105:
[----:B------:R-:W-:Y:S05]  /*7000*/  BSYNC.RECONVERGENT B0 ;  /* 0x0000000000007941 */ /* 0x000fea0003800200 */
.L_x_104:
[----:B------:R-:W-:Y:S06]  /*7010*/  BAR.SYNC.DEFER_BLOCKING 0x1, 0x80 ;  /* 0x0042000000007b1d */ /* 0x000fec0000010000 */
[----:B------:R-:W2:Y:S01]  /*7020*/  @P6 SYNCS.PHASECHK.TRANS64.TRYWAIT P0, [R210+URZ+0xc0], R221 ;  /* 0x0000c0ddd20065a7 */ /* 0x000ea200080011ff */
[----:B------:R-:W-:Y:S01]  /*7030*/  BSSY B1, `(.L_x_106) ;  /* 0x0000023000017945 */ /* 0x000fe20003800000 */
[----:B--2---:R-:W-:Y:S03]  /*7040*/  @P6 SEL R208, RZ, 0x1, !P0 ;  /* 0x00000001ffd06807 */ /* 0x004fe60004000000 */
[----:B------:R-:W-:Y:S05]  /*7050*/  @!P6 BRA `(.L_x_107) ;  /* 0x000000000080e947 */ /* 0x000fea0003800000 */
[----:B------:R-:W-:Y:S01]  /*7060*/  ISETP.NE.AND P1, PT, R209, RZ, PT ;  /* 0x000000ffd100720c */ /* 0x000fe20003f25270 */
[----:B------:R-:W-:Y:S01]  /*7070*/  BSSY B0, `(.L_x_108) ;  /* 0x000000a000007945 */ /* 0x000fe20003800000 */
[----:B------:R-:W-:Y:S11]  /*7080*/  ISETP.NE.AND P0, PT, R208, RZ, PT ;  /* 0x000000ffd000720c */ /* 0x000ff60003f05270 */
[----:B------:R-:W-:Y:S04]  /*7090*/  @P1 IMAD R0, R181, 0x2000, R190 ;  /* 0x00002000b5001824 */ /* 0x000fe800078e02be */
[C---:B------:R-:W-:Y:S01]  /*70a0*/  @P1 IMAD.IADD R2, R0.reuse, 0x1, R211 ;  /* 0x0000000100021824 */ /* 0x040fe200078e02d3 */
[----:B------:R-:W-:Y:S03]  /*70b0*/  @P1 IADD3 R219, PT, PT, R0, R219, RZ ;  /* 0x000000db00db1210 */ /* 0x000fe60007ffe0ff */
[----:B------:R-:W-:Y:S01]  /*70c0*/  @P1 IMAD.IADD R217, R217, 0x1, R2 ;  /* 0x00000001d9d91824 */ /* 0x000fe200078e0202 */
[----:B------:R-:W-:Y:S06]  /*70d0*/  @P0 BRA `(.L_x_109) ;  /* 0x00000000000c0947 */ /* 0x000fec0003800000 */
[----:B------:R-:W-:Y:S04]  /*70e0*/  SHF.L.U32 R3, R180, 0x1f, RZ ;  /* 0x0000001fb4037819 */ /* 0x000fe800000006ff */
[----:B------:R-:W2:Y:S02]  /*70f0*/  SYNCS.PHASECHK.TRANS64.TRYWAIT P0, [R210+URZ+0xc0], R3 ;  /* 0x0000c003d20075a7 */ /* 0x000ea400080011ff */
[----:B--2---:R-:W-:Y:S05]  /*7100*/  @!P0 BRA `(.L_x_110) ;  /* 0x0000002000788947 */ /* 0x004fea0003800000 */
.L_x_109:
[----:B------:R-:W-:Y:S05]  /*7110*/  BSYNC B0 ;  /* 0x0000000000007941 */ /* 0x000fea0003800000 */
.L_x_108:
[----:B------:R-:W-:Y:S01]  /*7120*/  ISETP.NE.AND P0, PT, R209, RZ, PT ;  /* 0x000000ffd100720c */ /* 0x000fe20003f05270 */
[----:B--2---:R-:W-:Y:S02]  /*7130*/  VIADD R210, R210, 0xd0 ;  /* 0x000000d0d2d27836 */ /* 0x004fe40000000000 */
[----:B------:R-:W-:Y:S02]  /*7140*/  IMAD.U32 R3, RZ, RZ, UR37 ;  /* 0x00000025ff037e24 */ /* 0x000fe4000f8e00ff */
[----:B------:R-:W-:Y:S03]  /*7150*/  VIADD R181, R181, 0x1 ;  /* 0x00000001b5b57836 */ /* 0x000fe60000000000 */
[----:B------:R-:W-:Y:S05]  /*7160*/  PRMT R3, R3, 0x654, R210 ;  /* 0x0000065403037816 */ /* 0x000fea00000000d2 */
[----:B------:R2:W3:Y:S04]  /*7170*/  @P0 LDS.128 R148, [R0] ;  /* 0x0000000000940984 */ /* 0x0004e80000000c00 */
[----:B------:R2:W4:Y:S04]  /*7180*/  @P0 LDS.128 R152, [R2+0x10] ;  /* 0x0000100002980984 */ /* 0x0005280000000c00 */
        /* <DEDUP_REMOVED lines=9> */
[----:B------:R-:W-:Y:S01]  /*7220*/  SEL R181, R181, RZ, P0 ;  /* 0x000000ffb5b57207 */ /* 0x000fe20000000000 */
[----:B-----5:R5:W-:Y:S02]  /*7230*/  SYNCS.ARRIVE.TRANS64.RED.A1T0 RZ, [R3+URZ], RZ ;  /* 0x000000ff03ff79a7 */ /* 0x020be400081004ff */
[----:B-----5:R-:W-:Y:S04]  /*7240*/  SEL R3, RZ, 0x1, P0 ;  /* 0x00000001ff037807 */ /* 0x020fe80000000000 */
[----:B--234-:R-:W-:Y:S02]  /*7250*/  LOP3.LUT R180, R180, R3, RZ, 0x3c, !PT ;  /* 0x00000003b4b47212 */ /* 0x01cfe400078e3cff */
.L_x_107:
[----:B------:R-:W-:Y:S05]  /*7260*/  BSYNC B1 ;  /* 0x0000000000017941 */ /* 0x000fea0003800000 */
.L_x_106:
[----:B------:R-:W-:Y:S05]  /*7270*/  VIADD R0, R80, 0x40 ;  /* 0x0000004050007836 */ /* 0x000fea0000000000 */
[----:B------:R-:W-:Y:S04]  /*7280*/  SHF.R.U32.HI R0, RZ, 0x15, R0 ;  /* 0x00000015ff007819 */ /* 0x000fe80000011600 */
[----:B------:R-:W-:Y:S11]  /*7290*/  LOP3.LUT P0, RZ, R0, 0x3, R173, 0x48, !PT ;  /* 0x0000000300ff7812 */ /* 0x000ff600078048ad */
[----:B------:R-:W-:Y:S02]  /*72a0*/  @!UPT UIADD3 URZ, UPT, UPT, URZ, URZ, URZ ;  /* 0x000000fffffff290 */ /* 0x000fe4000fffe0ff */
[----:B------:R-:W-:Y:S05]  /*72b0*/  @!P0 BRA `(.L_x_111) ;  /* 0x0000000000408947 */ /* 0x000fea0003800000 */
[----:B------:R-:W2:Y:S01]  /*72c0*/  LDCU.64 UR8, c[0x4][0x70] ;  /* 0x01000e00ff0877ac */ /* 0x000ea20008000a00 */
[----:B------:R-:W-:Y:S01]  /*72d0*/  MOV R3, 0x0 ;  /* 0x0000000000037802 */ /* 0x000fe20000000f00 */
[----:B------:R-:W-:Y:S02]  /*72e0*/  HFMA2 R12, -RZ, RZ, 0, 5.9604644775390625e-08 ;  /* 0x00000001ff0c7431 */ /* 0x000fe400000001ff */
[----:B------:R-:W-:Y:S02]  /*72f0*/  IMAD.MOV.U32 R8, RZ, RZ, 0x192 ;  /* 0x00000192ff087424 */ /* 0x000fe400078e00ff */
[----:B------:R-:W-:Y:S01]  /*7300*/  IMAD.MOV.U32 R13, RZ, RZ, RZ ;  /* 0x000000ffff0d7224 */ /* 0x000fe200078e00ff */
[----:B------:R-:W3:Y:S01]  /*7310*/  LDCU.64 UR6, c[0x4][0x78] ;  /* 0x01000f00ff0677ac */ /* 0x000ee20008000a00 */
[----:B------:R-:W4:Y:S01]  /*7320*/  LDC.64 R2, c[0x4][R3] ;  /* 0x0100000003027b82 */ /* 0x000f220000000a00 */
[----:B------:R-:W5:Y:S01]  /*7330*/  LDCU.64 UR4, c[0x4][0x10] ;  /* 0x01000200ff0477ac */ /* 0x000f620008000a00 */
[----:B--2---:R-:W-:Y:S01]  /*7340*/  MOV R5, UR9 ;  /* 0x0000000900057c02 */ /* 0x004fe20008000f00 */
[----:B------:R-:W-:Y:S01]  /*7350*/  IMAD.U32 R4, RZ, RZ, UR8 ;  /* 0x00000008ff047e24 */ /* 0x000fe2000f8e00ff */
[----:B---3--:R-:W-:Y:S01]  /*7360*/  MOV R7, UR7 ;  /* 0x0000000700077c02 */ /* 0x008fe20008000f00 */
[----:B------:R-:W-:Y:S01]  /*7370*/  IMAD.U32 R6, RZ, RZ, UR6 ;  /* 0x00000006ff067e24 */ /* 0x000fe2000f8e00ff */
[----:B-----5:R-:W-:Y:S01]  /*7380*/  MOV R11, UR5 ;  /* 0x00000005000b7c02 */ /* 0x020fe20008000f00 */
[----:B------:R-:W-:Y:S02]  /*7390*/  IMAD.U32 R10, RZ, RZ, UR4 ;  /* 0x00000004ff0a7e24 */ /* 0x000fe4000f8e00ff */
[----:B------:R-:W-:Y:S07]  /*73a0*/  LEPC R20, `(.L_x_111) ;  /* 0x000000001014794e */ /* 0x000fee0000000000 */
[----:B-1--4-:R-:W-:Y:S05]  /*73b0*/  CALL.ABS.NOINC R2 ;  /* 0x0000000002007343 */ /* 0x012fea0003c00000 */
.L_x_111:
[----:B------:R-:W-:Y:S01]  /*73c0*/  ISETP.NE.AND P0, PT, R193, RZ, PT ;  /* 0x000000ffc100720c */ /* 0x000fe20003f05270 */
[----:B------:R-:W-:Y:S05]  /*73d0*/  WARPSYNC.ALL ;  /* 0x0000000000007948 */ /* 0x000fea0003800000 */
[----:B------:R-:W-:Y:S01]  /*73e0*/  R2UR UR4, R80 ;  /* 0x00000000500472ca */ /* 0x000fe200000e0000 */
[----:B------:R-:W-:Y:S01]  /*73f0*/  BSSY.RECONVERGENT B0, `(.L_x_112) ;  /* 0x000011d000007945 */ /* 0x000fe20003800200 */
[----:B------:R-:W-:Y:S02]  /*7400*/  F2FP.F16.E4M3.UNPACK_B R11, R149 ;  /* 0x00000095ff0b723e */ /* 0x000fe400020006ff */
[----:B------:R-:W-:Y:S02]  /*7410*/  F2FP.F16.E4M3.UNPACK_B R10, R150 ;  /* 0x00000096ff0a723e */ /* 0x000fe400020006ff */
[----:B------:R-:W-:Y:S01]  /*7420*/  F2FP.F16.E4M3.UNPACK_B R9, R151 ;  /* 0x00000097ff09723e */ /* 0x000fe200020006ff */
[--C-:B------:R-:W-:Y:S01]  /*7430*/  HADD2.F32 R83, -RZ, R11.reuse.H0_H0 ;  /* 0x2000000bff537230 */ /* 0x100fe20000004100 */
[----:B------:R-:W-:Y:S01]  /*7440*/  F2FP.F16.E4M3.UNPACK_B R8, R152 ;  /* 0x00000098ff08723e */ /* 0x000fe200020006ff */
[----:B------:R-:W-:Y:S01]  /*7450*/  HADD2.F32 R84, -RZ, R11.H1_H1 ;  /* 0x3000000bff547230 */ /* 0x000fe20000004100 */
[----:B------:R-:W-:Y:S01]  /*7460*/  F2FP.F16.E4M3.UNPACK_B R7, R153 ;  /* 0x00000099ff07723e */ /* 0x000fe200020006ff */
[--C-:B------:R-:W-:Y:S01]  /*7470*/  HADD2.F32 R87, -RZ, R10.reuse.H0_H0 ;  /* 0x2000000aff577230 */ /* 0x100fe20000004100 */
[----:B------:R-:W-:Y:S01]  /*7480*/  F2FP.F16.E4M3.UNPACK_B R6, R154 ;  /* 0x0000009aff06723e */ /* 0x000fe200020006ff */
[----:B------:R-:W-:Y:S01]  /*7490*/  HADD2.F32 R88, -RZ, R10.H1_H1 ;  /* 0x3000000aff587230 */ /* 0x000fe20000004100 */
[----:B------:R-:W-:Y:S01]  /*74a0*/  F2FP.F16.E4M3.UNPACK_B R5, R155 ;  /* 0x0000009bff05723e */ /* 0x000fe200020006ff */
[--C-:B------:R-:W-:Y:S01]  /*74b0*/  HADD2.F32 R91, -RZ, R9.reuse.H0_H0 ;  /* 0x20000009ff5b7230 */ /* 0x100fe20000004100 */
[----:B-1----:R-:W-:Y:S01]  /*74c0*/  F2FP.F16.E4M3.UNPACK_B R4, R156 ;  /* 0x0000009cff04723e */ /* 0x002fe200020006ff */
[----:B------:R-:W-:Y:S01]  /*74d0*/  HADD2.F32 R92, -RZ, R9.H1_H1 ;  /* 0x30000009ff5c7230 */ /* 0x000fe20000004100 */
[-C--:B------:R-:W-:Y:S01]  /*74e0*/  F2FP.F16.E4M3.UNPACK_B R2, R148.reuse ;  /* 0x00000094ff02723e */ /* 0x080fe200020006ff */
[--C-:B------:R-:W-:Y:S01]  /*74f0*/  HADD2.F32 R95, -RZ, R8.reuse.H0_H0 ;  /* 0x20000008ff5f7230 */ /* 0x100fe20000004100 */
[----:B------:R-:W-:Y:S01]  /*7500*/  F2FP.F16.E4M3.UNPACK_B R148, R148.H1 ;  /* 0x00000094ff94723e */ /* 0x000fe200030006ff */
[----:B------:R-:W-:Y:S01]  /*7510*/  HADD2.F32 R97, -RZ, R8.H1_H1 ;  /* 0x30000008ff617230 */ /* 0x000fe20000004100 */
[----:B------:R-:W-:Y:S01]  /*7520*/  F2FP.F16.E4M3.UNPACK_B R149, R149.H1 ;  /* 0x00000095ff95723e */ /* 0x000fe200030006ff */
[--C-:B------:R-:W-:Y:S01]  /*7530*/  HADD2.F32 R98, -RZ, R7.reuse.H0_H0 ;  /* 0x20000007ff627230 */ /* 0x100fe20000004100 */
[----:B------:R-:W-:Y:S01]  /*7540*/  F2FP.F16.E4M3.UNPACK_B R150, R150.H1 ;  /* 0x00000096ff96723e */ /* 0x000fe200030006ff */
[----:B------:R-:W-:Y:S01]  /*7550*/  HADD2.F32 R101, -RZ, R7.H1_H1 ;  /* 0x30000007ff657230 */ /* 0x000fe20000004100 */
[----:B------:R-:W-:Y:S01]  /*7560*/  F2FP.F16.E4M3.UNPACK_B R151, R151.H1 ;  /* 0x00000097ff97723e */ /* 0x000fe200030006ff */
[--C-:B------:R-:W-:Y:S01]  /*7570*/  HADD2.F32 R102, -RZ, R6.reuse.H0_H0 ;  /* 0x20000006ff667230 */ /* 0x100fe20000004100 */
[----:B------:R-:W-:Y:S01]  /*7580*/  F2FP.F16.E4M3.UNPACK_B R138, R163 ;  /* 0x000000a3ff8a723e */ /* 0x000fe200020006ff */
[----:B------:R-:W-:Y:S01]  /*7590*/  HADD2.F32 R105, -RZ, R6.H1_H1 ;  /* 0x30000006ff697230 */ /* 0x000fe20000004100 */
[----:B------:R-:W-:Y:S01]  /*75a0*/  R2UR UR5, R207 ;  /* 0x00000000cf0572ca */ /* 0x000fe200000e0000 */
        /* <DEDUP_REMOVED lines=8> */
[----:B------:R-:W1:Y:S01]  /*7630*/  LDTM.x64 R4, tmem[UR4+0x40] ;  /* 0x00004004000479ee */ /* 0x000e620008340000 */
[--C-:B------:R-:W-:Y:S01]  /*7640*/  HADD2.F32 R0, -RZ, R2.reuse.H0_H0 ;  /* 0x20000002ff007230 */ /* 0x100fe20000004100 */
[----:B------:R-:W-:Y:S01]  /*7650*/  NOP ;  /* 0x0000000000007918 */ /* 0x000fe20000000000 */
[----:B------:R-:W-:Y:S01]  /*7660*/  HADD2.F32 R2, -RZ, R2.H1_H1 ;  /* 0x30000002ff027230 */ /* 0x000fe20000004100 */
[----:B------:R-:W-:Y:S01]  /*7670*/  UIADD3 UR5, UPT, UPT, UR5, 0x130, URZ ;  /* 0x0000013005057890 */ /* 0x000fe2000fffe0ff */
[--C-:B------:R-:W-:Y:S01]  /*7680*/  HADD2.F32 R86, -RZ, R149.reuse.H1_H1 ;  /* 0x30000095ff567230 */ /* 0x100fe20000004100 */
[----:B------:R-:W-:Y:S01]  /*7690*/  F2FP.F16.E4M3.UNPACK_B R132, R161 ;  /* 0x000000a1ff84723e */ /* 0x000fe200020006ff */
[--C-:B------:R-:W-:Y:S01]  /*76a0*/  HADD2.F32 R114, -RZ, R116.reuse.H0_H0 ;  /* 0x20000074ff727230 */ /* 0x100fe20000004100 */
[----:B------:R-:W-:Y:S01]  /*76b0*/  UPRMT UR5, UR37, 0x654, UR5 ;  /* 0x0000065425057896 */ /* 0x000fe20008000005 */
[----:B------:R-:W-:Y:S01]  /*76c0*/  HADD2.F32 R117, -RZ, R116.H1_H1 ;  /* 0x30000074ff757230 */ /* 0x000fe20000004100 */
[----:B------:R-:W-:Y:S01]  /*76d0*/  F2FP.F16.E4M3.UNPACK_B R136, R162 ;  /* 0x000000a2ff88723e */ /* 0x000fe200020006ff */
[--C-:B------:R-:W-:Y:S01]  /*76e0*/  HADD2.F32 R118, -RZ, R120.reuse.H0_H0 ;  /* 0x20000078ff767230 */ /* 0x100fe20000004100 */
[----:B------:R-:W-:Y:S01]  /*76f0*/  F2FP.F16.E4M3.UNPACK_B R152, R152.H1 ;  /* 0x00000098ff98723e */ /* 0x000fe200030006ff */
[----:B------:R-:W-:Y:S01]  /*7700*/  HADD2.F32 R121, -RZ, R120.H1_H1 ;  /* 0x30000078ff797230 */ /* 0x000fe20000004100 */
[----:B------:R-:W-:Y:S01]  /*7710*/  F2FP.F16.E4M3.UNPACK_B R153, R153.H1 ;  /* 0x00000099ff99723e */ /* 0x000fe200030006ff */
[--C-:B------:R-:W-:Y:S01]  /*7720*/  HADD2.F32 R122, -RZ, R124.reuse.H0_H0 ;  /* 0x2000007cff7a7230 */ /* 0x100fe20000004100 */
[----:B------:R-:W-:Y:S01]  /*7730*/  F2FP.F16.E4M3.UNPACK_B R154, R154.H1 ;  /* 0x0000009aff9a723e */ /* 0x000fe200030006ff */
[----:B-1----:R-:W-:Y:S01]  /*7740*/  SYNCS.ARRIVE.TRANS64.RED.A1T0 RZ, [UR5], RZ ;  /* 0x000000ffffff79a7 */ /* 0x002fe20008100405 */
[----:B------:R-:W-:Y:S01]  /*7750*/  HADD2.F32 R125, -RZ, R124.H1_H1 ;  /* 0x3000007cff7d7230 */ /* 0x000fe20000004100 */
[----:B------:R-:W-:Y:S01]  /*7760*/  F2FP.F16.E4M3.UNPACK_B R155, R155.H1 ;  /* 0x0000009bff9b723e */ /* 0x000fe200030006ff */
[--C-:B------:R-:W-:Y:S01]  /*7770*/  HADD2.F32 R126, -RZ, R128.reuse.H0_H0 ;  /* 0x20000080ff7e7230 */ /* 0x100fe20000004100 */
[----:B------:R-:W-:Y:S01]  /*7780*/  F2FP.F16.E4M3.UNPACK_B R156, R156.H1 ;  /* 0x0000009cff9c723e */ /* 0x000fe200030006ff */
[----:B------:R-:W-:Y:S01]  /*7790*/  HADD2.F32 R129, -RZ, R128.H1_H1 ;  /* 0x30000080ff817230 */ /* 0x000fe20000004100 */
[----:B------:R-:W-:Y:S01]  /*77a0*/  F2FP.F16.E4M3.UNPACK_B R157, R157.H1 ;  /* 0x0000009dff9d723e */ /* 0x000fe200030006ff */
[C---:B------:R-:W-:Y:S01]  /*77b0*/  FMUL R4, R78.reuse, R4 ;  /* 0x000000044e047220 */ /* 0x040fe20000400000 */
[C---:B------:R-:W-:Y:S01]  /*77c0*/  FMUL R5, R78.reuse, R5 ;  /* 0x000000054e057220 */ /* 0x040fe20000400000 */
[----:B------:R-:W-:Y:S02]  /*77d0*/  HADD2.F32 R3, -RZ, R148.H0_H0 ;  /* 0x20000094ff037230 */ /* 0x000fe40000004100 */
        /* <DEDUP_REMOVED lines=9> */
[C---:B------:R-:W-:Y:S01]  /*7870*/  FMUL R2, R78.reuse, R21 ;  /* 0x000000154e027220 */ /* 0x040fe20000400000 */
[C---:B------:R-:W-:Y:S01]  /*7880*/  FMUL R21, R78.reuse, R28 ;  /* 0x0000001c4e157220 */ /* 0x040fe20000400000 */
[----:B------:R-:W-:Y:S02]  /*7890*/  HADD2.F32 R130, -RZ, R132.H0_H0 ;  /* 0x20000084ff827230 */ /* 0x000fe40000004100 */
[C---:B------:R-:W-:Y:S01]  /*78a0*/  FMUL R6, R78.reuse, R6 ;  /* 0x000000064e067220 */ /* 0x040fe20000400000 */
[----:B------:R-:W-:Y:S02]  /*78b0*/  HADD2.F32 R82, -RZ, R148.H1_H1 ;  /* 0x30000094ff527230 */ /* 0x000fe40000004100 */
[C---:B------:R-:W-:Y:S01]  /*78c0*/  FMUL R7, R78.reuse, R7 ;  /* 0x000000074e077220 */ /* 0x040fe20000400000 */
[----:B------:R-:W-:Y:S02]  /*78d0*/  HADD2.F32 R85, -RZ, R149.H0_H0 ;  /* 0x20000095ff557230 */ /* 0x000fe40000004100 */
[C---:B------:R-:W-:Y:S01]  /*78e0*/  FFMA R6, R81.reuse, R3, R6 ;  /* 0x0000000351067223 */ /* 0x040fe20000000006 */
[----:B------:R-:W-:Y:S02]  /*78f0*/  HADD2.F32 R133, -RZ, R132.H1_H1 ;  /* 0x30000084ff857230 */ /* 0x000fe40000004100 */
[C---:B------:R-:W-:Y:S01]  /*7900*/  FFMA R7, R81.reuse, R82, R7 ;  /* 0x0000005251077223 */ /* 0x040fe20000000007 */
[C---:B------:R-:W-:Y:S01]  /*7910*/  FFMA R8, R81.reuse, R83, R8 ;  /* 0x0000005351087223 */ /* 0x040fe20000000008 */
[C---:B------:R-:W-:Y:S01]  /*7920*/  FFMA R9, R81.reuse, R84, R9 ;  /* 0x0000005451097223 */ /* 0x040fe20000000009 */
[--C-:B------:R-:W-:Y:S02]  /*7930*/  HADD2.F32 R82, -RZ, R138.reuse.H0_H0 ;  /* 0x2000008aff527230 */ /* 0x100fe40000004100 */
[C---:B------:R-:W-:Y:S01]  /*7940*/  FMUL R10, R78.reuse, R10 ;  /* 0x0000000a4e0a7220 */ /* 0x040fe20000400000 */
[----:B------:R-:W-:Y:S02]  /*7950*/  HADD2.F32 R83, -RZ, R138.H1_H1 ;  /* 0x3000008aff537230 */ /* 0x000fe40000004100 */
[C---:B------:R-:W-:Y:S01]  /*7960*/  FMUL R11, R78.reuse, R11 ;  /* 0x0000000b4e0b7220 */ /* 0x040fe20000400000 */
[----:B------:R-:W-:Y:S02]  /*7970*/  HADD2.F32 R89, -RZ, R150.H0_H0 ;  /* 0x20000096ff597230 */ /* 0x000fe40000004100 */
[C---:B------:R-:W-:Y:S01]  /*7980*/  FFMA R10, R81.reuse, R85, R10 ;  /* 0x00000055510a7223 */ /* 0x040fe2000000000a */
[--C-:B------:R-:W-:Y:S02]  /*7990*/  HADD2.F32 R134, -RZ, R136.reuse.H0_H0 ;  /* 0x20000088ff867230 */ /* 0x100fe40000004100 */
[C---:B------:R-:W-:Y:S01]  /*79a0*/  FFMA R11, R81.reuse, R86, R11 ;  /* 0x00000056510b7223 */ /* 0x040fe2000000000b */
[C---:B------:R-:W-:Y:S01]  /*79b0*/  FFMA R12, R81.reuse, R87, R12 ;  /* 0x00000057510c7223 */ /* 0x040fe2000000000c */
[----:B------:R-:W-:Y:S01]  /*79c0*/  FFMA R13, R81, R88, R13 ;  /* 0x00000058510d7223 */ /* 0x000fe2000000000d */
[----:B------:R-:W-:Y:S01]  /*79d0*/  F2FP.SATFINITE.E4M3.F32.PACK_AB_MERGE_C R86, R7, R6, RZ ;  /* 0x000000060756723e */ /* 0x000fe200048070ff */
[C---:B------:R-:W-:Y:S01]  /*79e0*/  FMUL R7, R78.reuse, R24 ;  /* 0x000000184e077220 */ /* 0x040fe20000400000 */
[----:B------:R-:W-:Y:S01]  /*79f0*/  F2FP.SATFINITE.E4M3.F32.PACK_AB_MERGE_C R138, R11, R10, RZ ;  /* 0x0000000a0b8a723e */ /* 0x000fe200048070ff */
[C---:B------:R-:W-:Y:S01]  /*7a00*/  FMUL R10, R78.reuse, R25 ;  /* 0x000000194e0a7220 */ /* 0x040fe20000400000 */
[C---:B------:R-:W-:Y:S01]  /*7a10*/  FMUL R25, R78.reuse, R32 ;  /* 0x000000204e197220 */ /* 0x040fe20000400000 */
[----:B------:R-:W-:Y:S02]  /*7a20*/  HADD2.F32 R137, -RZ, R136.H1_H1 ;  /* 0x30000088ff897230 */ /* 0x000fe40000004100 */
[C---:B------:R-:W-:Y:S01]  /*7a30*/  FMUL R14, R78.reuse, R14 ;  /* 0x0000000e4e0e7220 */ /* 0x040fe20000400000 */
[----:B------:R-:W-:Y:S02]  /*7a40*/  HADD2.F32 R90, -RZ, R150.H1_H1 ;  /* 0x30000096ff5a7230 */ /* 0x000fe40000004100 */
[C---:B------:R-:W-:Y:S01]  /*7a50*/  FMUL R15, R78.reuse, R15 ;  /* 0x0000000f4e0f7220 */ /* 0x040fe20000400000 */
[--C-:B------:R-:W-:Y:S02]  /*7a60*/  HADD2.F32 R93, -RZ, R151.reuse.H0_H0 ;  /* 0x20000097ff5d7230 */ /* 0x100fe40000004100 */
[C---:B------:R-:W-:Y:S01]  /*7a70*/  FFMA R14, R81.reuse, R89, R14 ;  /* 0x00000059510e7223 */ /* 0x040fe2000000000e */
[----:B------:R-:W-:Y:S02]  /*7a80*/  HADD2.F32 R94, -RZ, R151.H1_H1 ;  /* 0x30000097ff5e7230 */ /* 0x000fe40000004100 */
[C---:B------:R-:W-:Y:S01]  /*7a90*/  FFMA R15, R81.reuse, R90, R15 ;  /* 0x0000005a510f7223 */ /* 0x040fe2000000000f */
[C---:B------:R-:W-:Y:S01]  /*7aa0*/  FFMA R16, R81.reuse, R91, R16 ;  /* 0x0000005b51107223 */ /* 0x040fe20000000010 */
[----:B------:R-:W-:Y:S01]  /*7ab0*/  FFMA R17, R81, R92, R17 ;  /* 0x0000005c51117223 */ /* 0x000fe20000000011 */
[C---:B------:R-:W-:Y:S01]  /*7ac0*/  FMUL R18, R78.reuse, R18 ;  /* 0x000000124e127220 */ /* 0x040fe20000400000 */
[C---:B------:R-:W-:Y:S01]  /*7ad0*/  FMUL R19, R78.reuse, R19 ;  /* 0x000000134e137220 */ /* 0x040fe20000400000 */
[--C-:B------:R-:W-:Y:S01]  /*7ae0*/  HADD2.F32 R96, -RZ, R152.reuse.H0_H0 ;  /* 0x20000098ff607230 */ /* 0x100fe20000004100 */
[----:B------:R-:W-:Y:S01]  /*7af0*/  F2FP.SATFINITE.E4M3.F32.PACK_AB_MERGE_C R14, R15, R14, RZ ;  /* 0x0000000e0f0e723e */ /* 0x000fe200048070ff */
[C---:B------:R-:W-:Y:S01]  /*7b00*/  FFMA R18, R81.reuse, R93, R18 ;  /* 0x0000005d51127223 */ /* 0x040fe20000000012 */
[C---:B------:R-:W-:Y:S01]  /*7b10*/  FFMA R19, R81.reuse, R94, R19 ;  /* 0x0000005e51137223 */ /* 0x040fe20000000013 */
[C---:B------:R-:W-:Y:S01]  /*7b20*/  FFMA R0, R81.reuse, R95, R0 ;  /* 0x0000005f51007223 */ /* 0x040fe20000000000 */
[----:B------:R-:W-:Y:S01]  /*7b30*/  FFMA R2, R81, R97, R2 ;  /* 0x0000006151027223 */ /* 0x000fe20000000002 */
[----:B------:R-:W-:Y:S02]  /*7b40*/  HADD2.F32 R99, -RZ, R152.H1_H1 ;  /* 0x30000098ff637230 */ /* 0x000fe40000004100 */
[C---:B------:R-:W-:Y:S01]  /*7b50*/  FMUL R3, R78.reuse, R22 ;  /* 0x000000164e037220 */ /* 0x040fe20000400000 */
[----:B------:R-:W-:Y:S01]  /*7b60*/  F2FP.SATFINITE.E4M3.F32.PACK_AB_MERGE_C R18, R19, R18, RZ ;  /* 0x000000121312723e */ /* 0x000fe200048070ff */
[C---:B------:R-:W-:Y:S01]  /*7b70*/  FMUL R22, R78.reuse, R29 ;  /* 0x0000001d4e167220 */ /* 0x040fe20000400000 */
[C---:B------:R-:W-:Y:S01]  /*7b80*/  FMUL R29, R78.reuse, R36 ;  /* 0x000000244e1d7220 */ /* 0x040fe20000400000 */
[C---:B------:R-:W-:Y:S01]  /*7b90*/  FFMA R3, R81.reuse, R96, R3 ;  /* 0x0000006051037223 */ /* 0x040fe20000000003 */
[C---:B------:R-:W-:Y:S01]  /*7ba0*/  FMUL R6, R78.reuse, R23 ;  /* 0x000000174e067220 */ /* 0x040fe20000400000 */
[--C-:B------:R-:W-:Y:S02]  /*7bb0*/  HADD2.F32 R100, -RZ, R153.reuse.H0_H0 ;  /* 0x20000099ff647230 */ /* 0x100fe40000004100 */
[C---:B------:R-:W-:Y:S01]  /*7bc0*/  FMUL R11, R78.reuse, R26 ;  /* 0x0000001a4e0b7220 */ /* 0x040fe20000400000 */
[----:B------:R-:W-:Y:S02]  /*7bd0*/  HADD2.F32 R103, -RZ, R153.H1_H1 ;  /* 0x30000099ff677230 */ /* 0x000fe40000004100 */
[C---:B------:R-:W-:Y:S01]  /*7be0*/  FFMA R6, R81.reuse, R99, R6 ;  /* 0x0000006351067223 */ /* 0x040fe20000000006 */
[C---:B------:R-:W-:Y:S01]  /*7bf0*/  FFMA R7, R81.reuse, R98, R7 ;  /* 0x0000006251077223 */ /* 0x040fe20000000007 */
[C---:B------:R-:W-:Y:S01]  /*7c00*/  FFMA R10, R81.reuse, R101, R10 ;  /* 0x00000065510a7223 */ /* 0x040fe2000000000a */
[C---:B------:R-:W-:Y:S01]  /*7c10*/  FFMA R11, R81.reuse, R100, R11 ;  /* 0x00000064510b7223 */ /* 0x040fe2000000000b */
[----:B------:R-:W-:Y:S01]  /*7c20*/  FMUL R26, R78, R33 ;  /* 0x000000214e1a7220 */ /* 0x000fe20000400000 */
[----:B------:R-:W-:Y:S01]  /*7c30*/  F2FP.SATFINITE.E4M3.F32.PACK_AB_MERGE_C R3, R6, R3, RZ ;  /* 0x000000030603723e */ /* 0x000fe200048070ff */
[C---:B------:R-:W-:Y:S01]  /*7c40*/  FMUL R33, R78.reuse, R40 ;  /* 0x000000284e217220 */ /* 0x040fe20000400000 */
        /* <DEDUP_REMOVED lines=8> */
[C---:B------:R-:W-:Y:S01]  /*7cd0*/  FMUL R30, R78.reuse, R37 ;  /* 0x000000254e1e7220 */ /* 0x040fe20000400000 */
[C---:B------:R-:W-:Y:S01]  /*7ce0*/  FMUL R37, R78.reuse, R44 ;  /* 0x0000002c4e257220 */ /* 0x040fe20000400000 */
[C---:B------:R-:W-:Y:S01]  /*7cf0*/  FMUL R24, R78.reuse, R31 ;  /* 0x0000001f4e187220 */ /* 0x040fe20000400000 */
[----:B------:R-:W-:Y:S01]  /*7d00*/  F2FP.F16.E4M3.UNPACK_B R158, R158.H1 ;  /* 0x0000009eff9e723e */ /* 0x000fe200030006ff */
[--C-:B------:R-:W-:Y:S02]  /*7d10*/  HADD2.F32 R108, -RZ, R155.reuse.H0_H0 ;  /* 0x2000009bff6c7230 */ /* 0x100fe40000004100 */
[----:B------:R-:W-:Y:S01]  /*7d20*/  FMUL R27, R78, R34 ;  /* 0x000000224e1b7220 */ /* 0x000fe20000400000 */
[----:B------:R-:W-:Y:S02]  /*7d30*/  HADD2.F32 R111, -RZ, R155.H1_H1 ;  /* 0x3000009bff6f7230 */ /* 0x000fe40000004100 */
[C---:B------:R-:W-:Y:S01]  /*7d40*/  FFMA R24, R81.reuse, R107, R24 ;  /* 0x0000006b51187223 */ /* 0x040fe20000000018 */
[----:B------:R-:W-:Y:S01]  /*7d50*/  F2FP.F16.E4M3.UNPACK_B R159, R159.H1 ;  /* 0x0000009fff9f723e */ /* 0x000fe200030006ff */
[C---:B------:R-:W-:Y:S01]  /*7d60*/  FFMA R25, R81.reuse, R106, R25 ;  /* 0x0000006a51197223 */ /* 0x040fe20000000019 */
[C---:B------:R-:W-:Y:S01]  /*7d70*/  FFMA R26, R81.reuse, R109, R26 ;  /* 0x0000006d511a7223 */ /* 0x040fe2000000001a */
[----:B------:R-:W-:Y:S01]  /*7d80*/  F2FP.F16.E4M3.UNPACK_B R160, R160.H1 ;  /* 0x000000a0ffa0723e */ /* 0x000fe200030006ff */
[C---:B------:R-:W-:Y:S01]  /*7d90*/  FFMA R27, R81.reuse, R108, R27 ;  /* 0x0000006c511b7223 */ /* 0x040fe2000000001b */
[----:B------:R-:W-:Y:S01]  /*7da0*/  F2FP.SATFINITE.E4M3.F32.PACK_AB_MERGE_C R6, R24, R23, RZ ;  /* 0x000000171806723e */ /* 0x000fe200048070ff */
[C---:B------:R-:W-:Y:S01]  /*7db0*/  FMUL R34, R78.reuse, R41 ;  /* 0x000000294e227220 */ /* 0x040fe20000400000 */
[C---:B------:R-:W-:Y:S01]  /*7dc0*/  FMUL R41, R78.reuse, R48 ;  /* 0x000000304e297220 */ /* 0x040fe20000400000 */
[----:B------:R-:W-:Y:S01]  /*7dd0*/  FMUL R28, R78, R35 ;  /* 0x000000234e1c7220 */ /* 0x000fe20000400000 */
[----:B------:R-:W-:Y:S01]  /*7de0*/  F2FP.F16.E4M3.UNPACK_B R161, R161.H1 ;  /* 0x000000a1ffa1723e */ /* 0x000fe200030006ff */
[--C-:B------:R-:W-:Y:S01]  /*7df0*/  HADD2.F32 R112, -RZ, R156.reuse.H0_H0 ;  /* 0x2000009cff707230 */ /* 0x100fe20000004100 */
[----:B------:R-:W-:Y:S01]  /*7e00*/  F2FP.SATFINITE.E4M3.F32.PACK_AB_MERGE_C R6, R22, R21, R6 ;  /* 0x000000151606723e */ /* 0x000fe20004807006 */
[C---:B------:R-:W-:Y:S01]  /*7e10*/  FFMA R28, R81.reuse, R111, R28 ;  /* 0x0000006f511c7223 */ /* 0x040fe2000000001c */
[C---:B------:R-:W-:Y:S01]  /*7e20*/  FFMA R29, R81.reuse, R110, R29 ;  /* 0x0000006e511d7223 */ /* 0x040fe2000000001d */
[C---:B------:R-:W-:Y:S01]  /*7e30*/  FFMA R30, R81.reuse, R113, R30 ;  /* 0x00000071511e7223 */ /* 0x040fe2000000001e */
[----:B------:R-:W-:Y:S02]  /*7e40*/  HADD2.F32 R115, -RZ, R156.H1_H1 ;  /* 0x3000009cff737230 */ /* 0x000fe40000004100 */
[C---:B------:R-:W-:Y:S01]  /*7e50*/  FMUL R31, R78.reuse, R38 ;  /* 0x000000264e1f7220 */ /* 0x040fe20000400000 */
[----:B------:R-:W-:Y:S01]  /*7e60*/  F2FP.F16.E4M3.UNPACK_B R162, R162.H1 ;  /* 0x000000a2ffa2723e */ /* 0x000fe200030006ff */
[C---:B------:R-:W-:Y:S01]  /*7e70*/  FMUL R38, R78.reuse, R45 ;  /* 0x0000002d4e267220 */ /* 0x040fe20000400000 */
[C---:B------:R-:W-:Y:S01]  /*7e80*/  FMUL R45, R78.reuse, R52 ;  /* 0x000000344e2d7220 */ /* 0x040fe20000400000 */
[----:B------:R-:W-:Y:S01]  /*7e90*/  F2FP.F16.E4M3.UNPACK_B R163, R163.H1 ;  /* 0x000000a3ffa3723e */ /* 0x000fe200030006ff */
[----:B------:R-:W-:Y:S01]  /*7ea0*/  FFMA R31, R81, R112, R31 ;  /* 0x00000070511f7223 */ /* 0x000fe2000000001f */
[----:B------:R-:W-:Y:S01]  /*7eb0*/  FMUL R52, R78, R59 ;  /* 0x0000003b4e347220 */ /* 0x000fe20000400000 */
[----:B------:R-:W-:Y:S01]  /*7ec0*/  IADD3 R76, PT, PT, R76, 0x1, RZ ;  /* 0x000000014c4c7810 */ /* 0x000fe20007ffe0ff */
[C---:B------:R-:W-:Y:S01]  /*7ed0*/  FMUL R59, R78.reuse, R66 ;  /* 0x000000424e3b7220 */ /* 0x040fe20000400000 */
[----:B------:R-:W-:Y:S01]  /*7ee0*/  F2FP.SATFINITE.E4M3.F32.PACK_AB_MERGE_C R66, R13, R12, R14 ;  /* 0x0000000c0d42723e */ /* 0x000fe2000480700e */
[C---:B------:R-:W-:Y:S01]  /*7ef0*/  FMUL R32, R78.reuse, R39 ;  /* 0x000000274e207220 */ /* 0x040fe20000400000 */
[--C-:B------:R-:W-:Y:S02]  /*7f00*/  HADD2.F32 R116, -RZ, R157.reuse.H0_H0 ;  /* 0x2000009dff747230 */ /* 0x100fe40000004100 */
[C---:B------:R-:W-:Y:S01]  /*7f10*/  FMUL R35, R78.reuse, R42 ;  /* 0x0000002a4e237220 */ /* 0x040fe20000400000 */
[----:B------:R-:W-:Y:S02]  /*7f20*/  HADD2.F32 R119, -RZ, R157.H1_H1 ;  /* 0x3000009dff777230 */ /* 0x000fe40000004100 */
[C---:B------:R-:W-:Y:S01]  /*7f30*/  FFMA R32, R81.reuse, R115, R32 ;  /* 0x0000007351207223 */ /* 0x040fe20000000020 */
[----:B------:R-:W-:Y:S01]  /*7f40*/  FMUL R36, R78, R43 ;  /* 0x0000002b4e247220 */ /* 0x000fe20000400000 */
[C---:B------:R-:W-:Y:S01]  /*7f50*/  FFMA R33, R81.reuse, R114, R33 ;  /* 0x0000007251217223 */ /* 0x040fe20000000021 */
[C---:B------:R-:W-:Y:S01]  /*7f60*/  FFMA R34, R81.reuse, R117, R34 ;  /* 0x0000007551227223 */ /* 0x040fe20000000022 */
[--C-:B------:R-:W-:Y:S01]  /*7f70*/  HADD2.F32 R120, -RZ, R158.reuse.H0_H0 ;  /* 0x2000009eff787230 */ /* 0x100fe20000004100 */
[----:B------:R-:W-:Y:S01]  /*7f80*/  F2FP.SATFINITE.E4M3.F32.PACK_AB_MERGE_C R32, R32, R31, RZ ;  /* 0x0000001f2020723e */ /* 0x000fe200048070ff */
[C---:B------:R-:W-:Y:S01]  /*7f90*/  FFMA R35, R81.reuse, R116, R35 ;  /* 0x0000007451237223 */ /* 0x040fe20000000023 */
[----:B------:R-:W-:Y:S02]  /*7fa0*/  HADD2.F32 R123, -RZ, R158.H1_H1 ;  /* 0x3000009eff7b7230 */ /* 0x000fe40000004100 */
[----:B------:R-:W-:Y:S01]  /*7fb0*/  FMUL R39, R78, R46 ;  /* 0x0000002e4e277220 */ /* 0x000fe20000400000 */
[----:B------:R-:W-:Y:S01]  /*7fc0*/  F2FP.SATFINITE.E4M3.F32.PACK_AB_MERGE_C R32, R30, R29, R32 ;  /* 0x0000001d1e20723e */ /* 0x000fe20004807020 */
[C---:B------:R-:W-:Y:S01]  /*7fd0*/  FFMA R36, R81.reuse, R119, R36 ;  /* 0x0000007751247223 */ /* 0x040fe20000000024 */
[C---:B------:R-:W-:Y:S01]  /*7fe0*/  FMUL R40, R78.reuse, R47 ;  /* 0x0000002f4e287220 */ /* 0x040fe20000400000 */
[C---:B------:R-:W-:Y:S01]  /*7ff0*/  FFMA R37, R81.reuse, R118, R37 ;  /* 0x0000007651257223 */ /* 0x040fe20000000025 */
[C---:B------:R-:W-:Y:S01]  /*8000*/  FFMA R38, R81.reuse, R121, R38 ;  /* 0x0000007951267223 */ /* 0x040fe20000000026 */
[C---:B------:R-:W-:Y:S01]  /*8010*/  FMUL R42, R78.reuse, R49 ;  /* 0x000000314e2a7220 */ /* 0x040fe20000400000 */
[--C-:B------:R-:W-:Y:S02]  /*8020*/  HADD2.F32 R124, -RZ, R159.reuse.H0_H0 ;  /* 0x2000009fff7c7230 */ /* 0x100fe40000004100 */
[C---:B------:R-:W-:Y:S01]  /*8030*/  FFMA R39, R81.reuse, R120, R39 ;  /* 0x0000007851277223 */ /* 0x040fe20000000027 */
[----:B------:R-:W-:Y:S02]  /*8040*/  HADD2.F32 R127, -RZ, R159.H1_H1 ;  /* 0x3000009fff7f7230 */ /* 0x000fe40000004100 */
[C---:B------:R-:W-:Y:S01]  /*8050*/  FMUL R43, R78.reuse, R50 ;  /* 0x000000324e2b7220 */ /* 0x040fe20000400000 */
[C---:B------:R-:W-:Y:S01]  /*8060*/  FFMA R40, R81.reuse, R123, R40 ;  /* 0x0000007b51287223 */ /* 0x040fe20000000028 */
[C---:B------:R-:W-:Y:S01]  /*8070*/  FMUL R44, R78.reuse, R51 ;  /* 0x000000334e2c7220 */ /* 0x040fe20000400000 */
[C---:B------:R-:W-:Y:S01]  /*8080*/  FFMA R41, R81.reuse, R122, R41 ;  /* 0x0000007a51297223 */ /* 0x040fe20000000029 */
[C---:B------:R-:W-:Y:S01]  /*8090*/  FMUL R50, R78.reuse, R57 ;  /* 0x000000394e327220 */ /* 0x040fe20000400000 */
[C---:B------:R-:W-:Y:S01]  /*80a0*/  FMUL R57, R78.reuse, R64 ;  /* 0x000000404e397220 */ /* 0x040fe20000400000 */
[----:B------:R-:W-:Y:S01]  /*80b0*/  FFMA R42, R81, R125, R42 ;  /* 0x0000007d512a7223 */ /* 0x000fe2000000002a */
[C---:B------:R-:W-:Y:S01]  /*80c0*/  FMUL R46, R78.reuse, R53 ;  /* 0x000000354e2e7220 */ /* 0x040fe20000400000 */
[--C-:B------:R-:W-:Y:S01]  /*80d0*/  HADD2.F32 R128, -RZ, R160.reuse.H0_H0 ;  /* 0x200000a0ff807230 */ /* 0x100fe20000004100 */
[----:B------:R-:W-:Y:S01]  /*80e0*/  F2FP.SATFINITE.E4M3.F32.PACK_AB_MERGE_C R64, R5, R4, R86 ;  /* 0x000000040540723e */ /* 0x000fe20004807056 */
[C---:B------:R-:W-:Y:S01]  /*80f0*/  FMUL R51, R78.reuse, R58 ;  /* 0x0000003a4e337220 */ /* 0x040fe20000400000 */
[C---:B------:R-:W-:Y:S01]  /*8100*/  FMUL R53, R78.reuse, R60 ;  /* 0x0000003c4e357220 */ /* 0x040fe20000400000 */
[C---:B------:R-:W-:Y:S01]  /*8110*/  FFMA R43, R81.reuse, R124, R43 ;  /* 0x0000007c512b7223 */ /* 0x040fe2000000002b */
[----:B------:R-:W-:Y:S02]  /*8120*/  HADD2.F32 R131, -RZ, R160.H1_H1 ;  /* 0x300000a0ff837230 */ /* 0x000fe40000004100 */
[C---:B------:R-:W-:Y:S01]  /*8130*/  FMUL R47, R78.reuse, R54 ;  /* 0x000000364e2f7220 */ /* 0x040fe20000400000 */
[C---:B------:R-:W-:Y:S01]  /*8140*/  FMUL R58, R78.reuse, R65 ;  /* 0x000000414e3a7220 */ /* 0x040fe20000400000 */
[----:B------:R-:W-:Y:S01]  /*8150*/  FMUL R60, R78, R67 ;  /* 0x000000434e3c7220 */ /* 0x000fe20000400000 */
[----:B------:R-:W-:Y:S01]  /*8160*/  F2FP.SATFINITE.E4M3.F32.PACK_AB_MERGE_C R5, R20, R11, RZ ;  /* 0x0000000b1405723e */ /* 0x000fe200048070ff */
[----:B------:R-:W-:Y:S01]  /*8170*/  FFMA R44, R81, R127, R44 ;  /* 0x0000007f512c7223 */ /* 0x000fe2000000002c */
[C---:B------:R-:W-:Y:S01]  /*8180*/  FMUL R48, R78.reuse, R55 ;  /* 0x000000374e307220 */ /* 0x040fe20000400000 */
[----:B------:R-:W-:Y:S01]  /*8190*/  F2FP.SATFINITE.E4M3.F32.PACK_AB_MERGE_C R65, R9, R8, R138 ;  /* 0x000000080941723e */ /* 0x000fe2000480708a */
[----:B------:R-:W-:Y:S01]  /*81a0*/  FFMA R45, R81, R126, R45 ;  /* 0x0000007e512d7223 */ /* 0x000fe2000000002d */
[----:B------:R-:W-:Y:S01]  /*81b0*/  F2FP.SATFINITE.E4M3.F32.PACK_AB_MERGE_C R67, R17, R16, R18 ;  /* 0x000000101143723e */ /* 0x000fe20004807012 */
[----:B------:R-:W-:Y:S01]  /*81c0*/  FMUL R49, R78, R56 ;  /* 0x000000384e317220 */ /* 0x000fe20000400000 */
[C---:B------:R-:W-:Y:S01]  /*81d0*/  FFMA R46, R81.reuse, R129, R46 ;  /* 0x00000081512e7223 */ /* 0x040fe2000000002e */
[--C-:B------:R-:W-:Y:S02]  /*81e0*/  HADD2.F32 R132, -RZ, R161.reuse.H0_H0 ;  /* 0x200000a1ff847230 */ /* 0x100fe40000004100 */
[C---:B------:R-:W-:Y:S01]  /*81f0*/  FFMA R47, R81.reuse, R128, R47 ;  /* 0x00000080512f7223 */ /* 0x040fe2000000002f */
[----:B------:R1:W-:Y:S01]  /*8200*/  STS.128 [R172+UR49+0x6200], R64 ;  /* 0x00620040ac007988 */ /* 0x0003e20008000c31 */
[----:B------:R-:W-:Y:S01]  /*8210*/  HADD2.F32 R135, -RZ, R161.H1_H1 ;  /* 0x300000a1ff877230 */ /* 0x000fe20000004100 */
[----:B------:R-:W-:Y:S01]  /*8220*/  F2FP.SATFINITE.E4M3.F32.PACK_AB_MERGE_C R5, R10, R7, R5 ;  /* 0x000000070a05723e */ /* 0x000fe20004807005 */
[C---:B------:R-:W-:Y:S01]  /*8230*/  FFMA R48, R81.reuse, R131, R48 ;  /* 0x0000008351307223 */ /* 0x040fe20000000030 */
[----:B------:R-:W-:Y:S01]  /*8240*/  F2FP.SATFINITE.E4M3.F32.PACK_AB_MERGE_C R7, R28, R27, RZ ;  /* 0x0000001b1c07723e */ /* 0x000fe200048070ff */
        /* <DEDUP_REMOVED lines=8> */
[----:B------:R-:W-:Y:S01]  /*82d0*/  FMUL R56, R78, R63 ;  /* 0x0000003f4e387220 */ /* 0x000fe20000400000 */
[----:B------:R-:W-:Y:S01]  /*82e0*/  F2FP.SATFINITE.E4M3.F32.PACK_AB_MERGE_C R4, R2, R0, R3 ;  /* 0x000000000204723e */ /* 0x000fe20004807003 */
[C---:B------:R-:W-:Y:S01]  /*82f0*/  FFMA R53, R81.reuse, R134, R53 ;  /* 0x0000008651357223 */ /* 0x040fe20000000035 */
[----:B------:R-:W-:Y:S01]  /*8300*/  F2FP.SATFINITE.E4M3.F32.PACK_AB_MERGE_C R7, R26, R25, R7 ;  /* 0x000000191a07723e */ /* 0x000fe20004807007 */
[C---:B------:R-:W-:Y:S01]  /*8310*/  FFMA R54, R81.reuse, R137, R54 ;  /* 0x0000008951367223 */ /* 0x040fe20000000036 */
[--C-:B------:R-:W-:Y:S02]  /*8320*/  HADD2.F32 R84, -RZ, R163.reuse.H0_H0 ;  /* 0x200000a3ff547230 */ /* 0x100fe40000004100 */
[C---:B------:R-:W-:Y:S01]  /*8330*/  FFMA R55, R81.reuse, R136, R55 ;  /* 0x0000008851377223 */ /* 0x040fe20000000037 */
[----:B------:R-:W-:Y:S01]  /*8340*/  HADD2.F32 R85, -RZ, R163.H1_H1 ;  /* 0x300000a3ff557230 */ /* 0x000fe20000004100 */
[----:B------:R1:W-:Y:S01]  /*8350*/  STS.128 [R204+0x6010], R4 ;  /* 0x00601004cc007388 */ /* 0x0003e20000000c00 */
[----:B------:R-:W-:Y:S01]  /*8360*/  F2FP.SATFINITE.E4M3.F32.PACK_AB_MERGE_C R35, R36, R35, RZ ;  /* 0x000000232423723e */ /* 0x000fe200048070ff */
[C---:B------:R-:W-:Y:S01]  /*8370*/  FFMA R56, R81.reuse, R139, R56 ;  /* 0x0000008b51387223 */ /* 0x040fe20000000038 */
[----:B------:R-:W-:Y:S01]  /*8380*/  F2FP.SATFINITE.E4M3.F32.PACK_AB_MERGE_C R39, R40, R39, RZ ;  /* 0x000000272827723e */ /* 0x000fe200048070ff */
[C---:B------:R-:W-:Y:S01]  /*8390*/  FFMA R57, R81.reuse, R82, R57 ;  /* 0x0000005251397223 */ /* 0x040fe20000000039 */
[----:B------:R-:W-:Y:S01]  /*83a0*/  F2FP.SATFINITE.E4M3.F32.PACK_AB_MERGE_C R43, R44, R43, RZ ;  /* 0x0000002b2c2b723e */ /* 0x000fe200048070ff */
[C---:B------:R-:W-:Y:S01]  /*83b0*/  FFMA R58, R81.reuse, R83, R58 ;  /* 0x00000053513a7223 */ /* 0x040fe2000000003a */
[C---:B------:R-:W-:Y:S01]  /*83c0*/  FFMA R59, R81.reuse, R84, R59 ;  /* 0x00000054513b7223 */ /* 0x040fe2000000003b */
[----:B------:R-:W-:Y:S01]  /*83d0*/  F2FP.SATFINITE.E4M3.F32.PACK_AB_MERGE_C R33, R34, R33, R35 ;  /* 0x000000212221723e */ /* 0x000fe20004807023 */
        /* <DEDUP_REMOVED lines=11> */
[----:B------:R-:W-:Y:S05]  /*8490*/  F2FP.SATFINITE.E4M3.F32.PACK_AB_MERGE_C R51, R58, R57, R59 ;  /* 0x000000393a33723e */ /* 0x000fea000480703b */
        /* <DEDUP_REMOVED lines=9> */
[----:B------:R-:W-:Y:S02]  /*8530*/  UIADD3 UR8, UP0, UPT, UR52, 0x680, URZ ;  /* 0x0000068034087890 */ /* 0x000fe4000ff1e0ff */
[----:B------:R-:W-:Y:S02]  /*8540*/  UIADD3 UR5, UPT, UPT, UR41, 0x40, URZ ;  /* 0x0000004029057890 */ /* 0x000fe4000fffe0ff */
[----:B------:R-:W-:Y:S02]  /*8550*/  UIADD3 UR4, UPT, UPT, UR49, 0x6200, URZ ;  /* 0x0000620031047890 */ /* 0x000fe4000fffe0ff */
[----:B------:R-:W-:Y:S01]  /*8560*/  UIADD3.X UR9, UPT, UPT, URZ, UR53, URZ, UP0, !UPT ;  /* 0x00000035ff097290 */ /* 0x000fe200087fe4ff */
[----:B------:R-:W-:Y:S01]  /*8570*/  UMOV UR6, UR42 ;  /* 0x0000002a00067c82 */ /* 0x000fe20008000000 */
[----:B------:R-:W-:Y:S07]  /*8580*/  UMOV UR7, UR36 ;  /* 0x0000002400077c82 */ /* 0x000fee0008000000 */
[----:B------:R2:W-:Y:S01]  /*8590*/  UTMASTG.3D [UR4], [UR8] ;  /* 0x00000004080073b5 */ /* 0x0005e20008010000 */
[----:B------:R0:W-:Y:S01]  /*85a0*/  UTMACMDFLUSH ;  /* 0x00000000000079b7 */ /* 0x0001e20000000000 */
[----:B--2---:R-:W-:Y:S04]  /*85b0*/  DEPBAR.LE SB0, 0x1 ;  /* 0x000080400000791a */ /* 0x004fe80000000000 */
.L_x_113:
[----:B------:R-:W-:Y:S05]  /*85c0*/  BSYNC.RECONVERGENT B0 ;  /* 0x0000000000007941 */ /* 0x000fea0003800200 */
.L_x_112:
[----:B------:R-:W-:Y:S01]  /*85d0*/  BAR.SYNC.DEFER_BLOCKING 0x1, 0x80 ;  /* 0x0042000000007b1d */ /* 0x000fe20000010000 */
[----:B------:R-:W-:Y:S01]  /*85e0*/  ISETP.NE.AND P2, PT, R194, RZ, PT ;  /* 0x000000ffc200720c */ /* 0x000fe20003f45270 */
[----:B------:R-:W-:Y:S01]  /*85f0*/  IMAD.IADD R20, R75, 0x1, R147 ;  /* 0x000000014b147824 */ /* 0x000fe200078e0293 */
[----:B------:R-:W-:Y:S01]  /*8600*/  ISETP.NE.AND P0, PT, R195, 0x2, PT ;  /* 0x00000002c300780c */ /* 0x000fe20003f05270 */
[----:B------:R-:W-:Y:S01]  /*8610*/  IMAD.IADD R21, R77, 0x1, R170 ;  /* 0x000000014d157824 */ /* 0x000fe200078e02aa */
[----:B------:R-:W-:Y:S02]  /*8620*/  ISETP.NE.AND P1, PT, R76, 0x4, PT ;  /* 0x000000044c00780c */ /* 0x000fe40003f25270 */
[----:B------:R-:W-:Y:S02]  /*8630*/  SEL R3, RZ, 0x1, P0 ;  /* 0x00000001ff037807 */ /* 0x000fe40000000000 */
[----:B------:R-:W-:Y:S02]  /*8640*/  SEL R0, RZ, 0x1, P1 ;  /* 0x00000001ff007807 */ /* 0x000fe40000800000 */
[----:B------:R-:W-:Y:S02]  /*8650*/  LOP3.LUT R182, R182, R3, RZ, 0x3c, !PT ;  /* 0x00000003b6b67212 */ /* 0x000fe400078e3cff */
[----:B------:R-:W-:Y:S02]  /*8660*/  LOP3.LUT R183, R183, R0, RZ, 0x3c, !PT ;  /* 0x00000000b7b77212 */ /* 0x000fe400078e3cff */
[----:B------:R-:W-:Y:S02]  /*8670*/  @P2 R2UR UR36, R179 ;  /* 0x00000000b32422ca */ /* 0x000fe400000e0000 */
[----:B------:R-:W-:Y:S02]  /*8680*/  SEL R195, R195, RZ, P0 ;  /* 0x000000ffc3c37207 */ /* 0x000fe40000000000 */
[----:B------:R-:W-:Y:S01]  /*8690*/  SEL R76, R76, RZ, P1 ;  /* 0x000000ff4c4c7207 */ /* 0x000fe20000800000 */
[----:B------:R-:W-:Y:S10]  /*86a0*/  @P2 BRA `(.L_x_114) ;  /* 0xffffffc400bc2947 */ /* 0x000ff4000383ffff */
[----:B------:R-:W-:Y:S05]  /*86b0*/  EXIT ;  /* 0x000000000000794d */ /* 0x000fea0003800000 */
.L_x_20:
[----:B--2---:R2:W1:Y:S02]  /*86c0*/  SYNCS.PHASECHK.TRANS64.TRYWAIT P0, [R3+URZ+0x160], R2 ;  /* 0x00016002030075a7 */ /* 0x00446400080011ff */
[----:B-1----:R-:W-:Y:S05]  /*86d0*/  @!P0 NANOSLEEP.SYNCS 0x989680 ;  /* 0x009896800000895d */ /* 0x002fea0003900000 */
[----:B------:R-:W1:Y:S02]  /*86e0*/  @!P0 SYNCS.PHASECHK.TRANS64 P0, [R3+URZ+0x160], R2 ;  /* 0x00016002030085a7 */ /* 0x000e6400080010ff */
[----:B-1----:R-:W-:Y:S05]  /*86f0*/  @!P0 BRA `(.L_x_20) ;  /* 0xfffffffc00f08947 */ /* 0x002fea000383ffff */
[----:B------:R-:W-:Y:S05]  /*8700*/  BRA `(.L_x_115) ;  /* 0xffffff8c00f07947 */ /* 0x000fea000383ffff */
.L_x_23:
[----:B-1----:R-:W-:-:S07]  /*8710*/  MOV R2, UR33 ;  /* 0x0000002100027c02 */ /* 0x002fce0008000f00 */
.L_x_116:
[----:B-1----:R1:W2:Y:S02]  /*8720*/  SYNCS.PHASECHK.TRANS64.TRYWAIT P0, [R2+URZ+0x60], R5 ;  /* 0x00006005020075a7 */ /* 0x0022a400080011ff */
[----:B--2---:R-:W-:Y:S05]  /*8730*/  @!P0 NANOSLEEP.SYNCS 0x989680 ;  /* 0x009896800000895d */ /* 0x004fea0003900000 */
[----:B------:R-:W2:Y:S02]  /*8740*/  @!P0 SYNCS.PHASECHK.TRANS64 P0, [R2+URZ+0x60], R5 ;  /* 0x00006005020085a7 */ /* 0x000ea400080010ff */
[----:B--2---:R-:W-:Y:S05]  /*8750*/  @!P0 BRA `(.L_x_116) ;  /* 0xfffffffc00f08947 */ /* 0x004fea000383ffff */
[----:B------:R-:W-:Y:S05]  /*8760*/  BRA `(.L_x_22) ;  /* 0xffffff9000407947 */ /* 0x000fea000383ffff */
.L_x_29:
[----:B-1----:R-:W-:-:S07]  /*8770*/  MOV R2, UR17 ;  /* 0x0000001100027c02 */ /* 0x002fce0008000f00 */
.L_x_117:
[----:B-1----:R1:W2:Y:S02]  /*8780*/  SYNCS.PHASECHK.TRANS64.TRYWAIT P0, [R2+URZ+0x60], R5 ;  /* 0x00006005020075a7 */ /* 0x0022a400080011ff */
[----:B--2---:R-:W-:Y:S05]  /*8790*/  @!P0 NANOSLEEP.SYNCS 0x989680 ;  /* 0x009896800000895d */ /* 0x004fea0003900000 */
[----:B------:R-:W2:Y:S02]  /*87a0*/  @!P0 SYNCS.PHASECHK.TRANS64 P0, [R2+URZ+0x60], R5 ;  /* 0x00006005020085a7 */ /* 0x000ea400080010ff */
[----:B--2---:R-:W-:Y:S05]  /*87b0*/  @!P0 BRA `(.L_x_117) ;  /* 0xfffffffc00f08947 */ /* 0x004fea000383ffff */
[----:B------:R-:W-:Y:S05]  /*87c0*/  BRA `(.L_x_28) ;  /* 0xffffff9000e47947 */ /* 0x000fea000383ffff */
.L_x_33:
[----:B-1----:R1:W2:Y:S02]  /*87d0*/  SYNCS.PHASECHK.TRANS64.TRYWAIT P0, [R2+URZ+0xf0], R3 ;  /* 0x0000f003020075a7 */ /* 0x0022a400080011ff */
[----:B--2---:R-:W-:Y:S05]  /*87e0*/  @!P0 NANOSLEEP.SYNCS 0x989680 ;  /* 0x009896800000895d */ /* 0x004fea0003900000 */
[----:B------:R-:W2:Y:S02]  /*87f0*/  @!P0 SYNCS.PHASECHK.TRANS64 P0, [R2+URZ+0xf0], R3 ;  /* 0x0000f003020085a7 */ /* 0x000ea400080010ff */
[----:B--2---:R-:W-:Y:S05]  /*8800*/  @!P0 BRA `(.L_x_33) ;  /* 0xfffffffc00f08947 */ /* 0x004fea000383ffff */
[----:B------:R-:W-:Y:S05]  /*8810*/  BRA `(.L_x_118) ;  /* 0xffffff9400707947 */ /* 0x000fea000383ffff */
.L_x_37:
[----:B----4-:R-:W-:-:S07]  /*8820*/  MOV R0, UR5 ;  /* 0x0000000500007c02 */ /* 0x010fce0008000f00 */
.L_x_119:
[----:B-1----:R1:W2:Y:S02]  /*8830*/  SYNCS.PHASECHK.TRANS64.TRYWAIT P0, [R0+URZ], R3 ;  /* 0x00000003000075a7 */ /* 0x0022a400080011ff */
[----:B--2---:R-:W-:Y:S05]  /*8840*/  @!P0 NANOSLEEP.SYNCS 0x989680 ;  /* 0x009896800000895d */ /* 0x004fea0003900000 */
[----:B------:R-:W2:Y:S02]  /*8850*/  @!P0 SYNCS.PHASECHK.TRANS64 P0, [R0+URZ], R3 ;  /* 0x00000003000085a7 */ /* 0x000ea400080010ff */
[----:B--2---:R-:W-:Y:S05]  /*8860*/  @!P0 BRA `(.L_x_119) ;  /* 0xfffffffc00f08947 */ /* 0x004fea000383ffff */
[----:B------:R-:W-:Y:S05]  /*8870*/  BRA `(.L_x_120) ;  /* 0xffffff9800e07947 */ /* 0x000fea000383ffff */
.L_x_38:
[----:B----4-:R-:W-:-:S07]  /*8880*/  MOV R0, UR5 ;  /* 0x0000000500007c02 */ /* 0x010fce0008000f00 */
.L_x_121:
[----:B-1----:R1:W2:Y:S02]  /*8890*/  SYNCS.PHASECHK.TRANS64.TRYWAIT P0, [R0+URZ], R3 ;  /* 0x00000003000075a7 */ /* 0x0022a400080011ff */
[----:B--2---:R-:W-:Y:S05]  /*88a0*/  @!P0 NANOSLEEP.SYNCS 0x989680 ;  /* 0x009896800000895d */ /* 0x004fea0003900000 */
[----:B------:R-:W2:Y:S02]  /*88b0*/  @!P0 SYNCS.PHASECHK.TRANS64 P0, [R0+URZ], R3 ;  /* 0x00000003000085a7 */ /* 0x000ea400080010ff */
[----:B--2---:R-:W-:Y:S05]  /*88c0*/  @!P0 BRA `(.L_x_121) ;  /* 0xfffffffc00f08947 */ /* 0x004fea000383ffff */
[----:B------:R-:W-:Y:S05]  /*88d0*/  BRA `(.L_x_122) ;  /* 0xffffff9800ec7947 */ /* 0x000fea000383ffff */
.L_x_39:
[----:B----4-:R-:W-:-:S07]  /*88e0*/  MOV R0, UR5 ;  /* 0x0000000500007c02 */ /* 0x010fce0008000f00 */
.L_x_123:
[----:B-1----:R1:W2:Y:S02]  /*88f0*/  SYNCS.PHASECHK.TRANS64.TRYWAIT P0, [R0+URZ], R3 ;  /* 0x00000003000075a7 */ /* 0x0022a400080011ff */
[----:B--2---:R-:W-:Y:S05]  /*8900*/  @!P0 NANOSLEEP.SYNCS 0x989680 ;  /* 0x009896800000895d */ /* 0x004fea0003900000 */
[----:B------:R-:W2:Y:S02]  /*8910*/  @!P0 SYNCS.PHASECHK.TRANS64 P0, [R0+URZ], R3 ;  /* 0x00000003000085a7 */ /* 0x000ea400080010ff */
[----:B--2---:R-:W-:Y:S05]  /*8920*/  @!P0 BRA `(.L_x_123) ;  /* 0xfffffffc00f08947 */ /* 0x004fea000383ffff */
[----:B------:R-:W-:Y:S05]  /*8930*/  BRA `(.L_x_124) ;  /* 0xffffff9800f87947 */ /* 0x000fea000383ffff */
.L_x_40:
[----:B----4-:R-:W-:-:S07]  /*8940*/  MOV R0, UR5 ;  /* 0x0000000500007c02 */ /* 0x010fce0008000f00 */
.L_x_125:
[----:B-1----:R1:W2:Y:S02]  /*8950*/  SYNCS.PHASECHK.TRANS64.TRYWAIT P0, [R0+URZ], R3 ;  /* 0x00000003000075a7 */ /* 0x0022a400080011ff */
[----:B--2---:R-:W-:Y:S05]  /*8960*/  @!P0 NANOSLEEP.SYNCS 0x989680 ;  /* 0x009896800000895d */ /* 0x004fea0003900000 */
[----:B------:R-:W2:Y:S02]  /*8970*/  @!P0 SYNCS.PHASECHK.TRANS64 P0, [R0+URZ], R3 ;  /* 0x00000003000085a7 */ /* 0x000ea400080010ff */
[----:B--2---:R-:W-:Y:S05]  /*8980*/  @!P0 BRA `(.L_x_125) ;  /* 0xfffffffc00f08947 */ /* 0x004fea000383ffff */
[----:B------:R-:W-:Y:S05]  /*8990*/  BRA `(.L_x_126) ;  /* 0xffffff9c00047947 */ /* 0x000fea000383ffff */
.L_x_41:
[----:B----4-:R-:W-:-:S07]  /*89a0*/  MOV R0, UR5 ;  /* 0x0000000500007c02 */ /* 0x010fce0008000f00 */
.L_x_127:
[----:B-1----:R1:W2:Y:S02]  /*89b0*/  SYNCS.PHASECHK.TRANS64.TRYWAIT P0, [R0+URZ], R3 ;  /* 0x00000003000075a7 */ /* 0x0022a400080011ff */
[----:B--2---:R-:W-:Y:S05]  /*89c0*/  @!P0 NANOSLEEP.SYNCS 0x989680 ;  /* 0x009896800000895d */ /* 0x004fea0003900000 */
[----:B------:R-:W2:Y:S02]  /*89d0*/  @!P0 SYNCS.PHASECHK.TRANS64 P0, [R0+URZ], R3 ;  /* 0x00000003000085a7 */ /* 0x000ea400080010ff */
[----:B--2---:R-:W-:Y:S05]  /*89e0*/  @!P0 BRA `(.L_x_127) ;  /* 0xfffffffc00f08947 */ /* 0x004fea000383ffff */
[----:B------:R-:W-:Y:S05]  /*89f0*/  BRA `(.L_x_128) ;  /* 0xffffff9c00107947 */ /* 0x000fea000383ffff */
.L_x_42:
[----:B----4-:R-:W-:-:S07]  /*8a00*/  MOV R0, UR5 ;  /* 0x0000000500007c02 */ /* 0x010fce0008000f00 */
.L_x_129:
[----:B-1----:R1:W2:Y:S02]  /*8a10*/  SYNCS.PHASECHK.TRANS64.TRYWAIT P0, [R0+URZ], R3 ;  /* 0x00000003000075a7 */ /* 0x0022a400080011ff */
[----:B--2---:R-:W-:Y:S05]  /*8a20*/  @!P0 NANOSLEEP.SYNCS 0x989680 ;  /* 0x009896800000895d */ /* 0x004fea0003900000 */
[----:B------:R-:W2:Y:S02]  /*8a30*/  @!P0 SYNCS.PHASECHK.TRANS64 P0, [R0+URZ], R3 ;  /* 0x00000003000085a7 */ /* 0x000ea400080010ff */
[----:B--2---:R-:W-:Y:S05]  /*8a40*/  @!P0 BRA `(.L_x_129) ;  /* 0xfffffffc00f08947 */ /* 0x004fea000383ffff */
[----:B------:R-:W-:Y:S05]  /*8a50*/  BRA `(.L_x_130) ;  /* 0xffffff9c001c7947 */ /* 0x000fea000383ffff */
.L_x_43:
[----:B----4-:R-:W-:-:S07]  /*8a60*/  MOV R0, UR5 ;  /* 0x0000000500007c02 */ /* 0x010fce0008000f00 */
.L_x_131:
[----:B-1----:R1:W2:Y:S02]  /*8a70*/  SYNCS.PHASECHK.TRANS64.TRYWAIT P0, [R0+URZ], R3 ;  /* 0x00000003000075a7 */ /* 0x0022a400080011ff */
[----:B--2---:R-:W-:Y:S05]  /*8a80*/  @!P0 NANOSLEEP.SYNCS 0x989680 ;  /* 0x009896800000895d */ /* 0x004fea0003900000 */
[----:B------:R-:W2:Y:S02]  /*8a90*/  @!P0 SYNCS.PHASECHK.TRANS64 P0, [R0+URZ], R3 ;  /* 0x00000003000085a7 */ /* 0x000ea400080010ff */
[----:B--2---:R-:W-:Y:S05]  /*8aa0*/  @!P0 BRA `(.L_x_131) ;  /* 0xfffffffc00f08947 */ /* 0x004fea000383ffff */
[----:B------:R-:W-:Y:S05]  /*8ab0*/  BRA `(.L_x_132) ;  /* 0xffffff9c00287947 */ /* 0x000fea000383ffff */
.L_x_44:
[----:B----4-:R-:W-:-:S07]  /*8ac0*/  MOV R0, UR5 ;  /* 0x0000000500007c02 */ /* 0x010fce0008000f00 */
.L_x_133:
[----:B-1----:R1:W2:Y:S02]  /*8ad0*/  SYNCS.PHASECHK.TRANS64.TRYWAIT P0, [R0+URZ], R3 ;  /* 0x00000003000075a7 */ /* 0x0022a400080011ff */
[----:B--2---:R-:W-:Y:S05]  /*8ae0*/  @!P0 NANOSLEEP.SYNCS 0x989680 ;  /* 0x009896800000895d */ /* 0x004fea0003900000 */
[----:B------:R-:W2:Y:S02]  /*8af0*/  @!P0 SYNCS.PHASECHK.TRANS64 P0, [R0+URZ], R3 ;  /* 0x00000003000085a7 */ /* 0x000ea400080010ff */
[----:B--2---:R-:W-:Y:S05]  /*8b00*/  @!P0 BRA `(.L_x_133) ;  /* 0xfffffffc00f08947 */ /* 0x004fea000383ffff */
[----:B------:R-:W-:Y:S05]  /*8b10*/  BRA `(.L_x_134) ;  /* 0xffffff9c00347947 */ /* 0x000fea000383ffff */
.L_x_45:
[----:B----4-:R-:W-:-:S07]  /*8b20*/  MOV R0, UR5 ;  /* 0x0000000500007c02 */ /* 0x010fce0008000f00 */
.L_x_135:
[----:B-1----:R1:W2:Y:S02]  /*8b30*/  SYNCS.PHASECHK.TRANS64.TRYWAIT P0, [R0+URZ], R3 ;  /* 0x00000003000075a7 */ /* 0x0022a400080011ff */
[----:B--2---:R-:W-:Y:S05]  /*8b40*/  @!P0 NANOSLEEP.SYNCS 0x989680 ;  /* 0x009896800000895d */ /* 0x004fea0003900000 */
[----:B------:R-:W2:Y:S02]  /*8b50*/  @!P0 SYNCS.PHASECHK.TRANS64 P0, [R0+URZ], R3 ;  /* 0x00000003000085a7 */ /* 0x000ea400080010ff */
[----:B--2---:R-:W-:Y:S05]  /*8b60*/  @!P0 BRA `(.L_x_135) ;  /* 0xfffffffc00f08947 */ /* 0x004fea000383ffff */
[----:B------:R-:W-:Y:S05]  /*8b70*/  BRA `(.L_x_136) ;  /* 0xffffff9c00407947 */ /* 0x000fea000383ffff */
.L_x_46:
[----:B----4-:R-:W-:-:S07]  /*8b80*/  MOV R0, UR5 ;  /* 0x0000000500007c02 */ /* 0x010fce0008000f00 */
.L_x_137:
[----:B-1----:R1:W2:Y:S02]  /*8b90*/  SYNCS.PHASECHK.TRANS64.TRYWAIT P0, [R0+URZ], R3 ;  /* 0x00000003000075a7 */ /* 0x0022a400080011ff */
[----:B--2---:R-:W-:Y:S05]  /*8ba0*/  @!P0 NANOSLEEP.SYNCS 0x989680 ;  /* 0x009896800000895d */ /* 0x004fea0003900000 */
[----:B------:R-:W2:Y:S02]  /*8bb0*/  @!P0 SYNCS.PHASECHK.TRANS64 P0, [R0+URZ], R3 ;  /* 0x00000003000085a7 */ /* 0x000ea400080010ff */
[----:B--2---:R-:W-:Y:S05]  /*8bc0*/  @!P0 BRA `(.L_x_137) ;  /* 0xfffffffc00f08947 */ /* 0x004fea000383ffff */
[----:B------:R-:W-:Y:S05]  /*8bd0*/  BRA `(.L_x_138) ;  /* 0xffffff9c004c7947 */ /* 0x000fea000383ffff */
.L_x_47:
[----:B----4-:R-:W-:-:S07]  /*8be0*/  MOV R0, UR5 ;  /* 0x0000000500007c02 */ /* 0x010fce0008000f00 */
.L_x_139:
[----:B-1----:R1:W2:Y:S02]  /*8bf0*/  SYNCS.PHASECHK.TRANS64.TRYWAIT P0, [R0+URZ], R3 ;  /* 0x00000003000075a7 */ /* 0x0022a400080011ff */
[----:B--2---:R-:W-:Y:S05]  /*8c00*/  @!P0 NANOSLEEP.SYNCS 0x989680 ;  /* 0x009896800000895d */ /* 0x004fea0003900000 */
[----:B------:R-:W2:Y:S02]  /*8c10*/  @!P0 SYNCS.PHASECHK.TRANS64 P0, [R0+URZ], R3 ;  /* 0x00000003000085a7 */ /* 0x000ea400080010ff */
[----:B--2---:R-:W-:Y:S05]  /*8c20*/  @!P0 BRA `(.L_x_139) ;  /* 0xfffffffc00f08947 */ /* 0x004fea000383ffff */
[----:B------:R-:W-:Y:S05]  /*8c30*/  BRA `(.L_x_140) ;  /* 0xffffff9c00587947 */ /* 0x000fea000383ffff */
.L_x_50:
[----:B-1----:R1:W2:Y:S02]  /*8c40*/  SYNCS.PHASECHK.TRANS64.TRYWAIT P0, [R0+URZ+0x150], R5 ;  /* 0x00015005000075a7 */ /* 0x0022a400080011ff */
[----:B--2---:R-:W-:Y:S05]  /*8c50*/  @!P0 NANOSLEEP.SYNCS 0x989680 ;  /* 0x009896800000895d */ /* 0x004fea0003900000 */
[----:B------:R-:W2:Y:S02]  /*8c60*/  @!P0 SYNCS.PHASECHK.TRANS64 P0, [R0+URZ+0x150], R5 ;  /* 0x00015005000085a7 */ /* 0x000ea400080010ff */
[----:B--2---:R-:W-:Y:S05]  /*8c70*/  @!P0 BRA `(.L_x_50) ;  /* 0xfffffffc00f08947 */ /* 0x004fea000383ffff */
[----:B------:R-:W-:Y:S05]  /*8c80*/  BRA `(.L_x_141) ;  /* 0xffffff9c00b47947 */ /* 0x000fea000383ffff */
.L_x_51:
[----:B------:R-:W-:-:S07]  /*8c90*/  MOV R0, UR5 ;  /* 0x0000000500007c02 */ /* 0x000fce0008000f00 */
.L_x_142:
[----:B-1----:R1:W2:Y:S02]  /*8ca0*/  SYNCS.PHASECHK.TRANS64.TRYWAIT P0, [R0+URZ+0x100], R5 ;  /* 0x00010005000075a7 */ /* 0x0022a400080011ff */
[----:B--2---:R-:W-:Y:S05]  /*8cb0*/  @!P0 NANOSLEEP.SYNCS 0x989680 ;  /* 0x009896800000895d */ /* 0x004fea0003900000 */
[----:B------:R-:W2:Y:S02]  /*8cc0*/  @!P0 SYNCS.PHASECHK.TRANS64 P0, [R0+URZ+0x100], R5 ;  /* 0x00010005000085a7 */ /* 0x000ea400080010ff */
[----:B--2---:R-:W-:Y:S05]  /*8cd0*/  @!P0 BRA `(.L_x_142) ;  /* 0xfffffffc00f08947 */ /* 0x004fea000383ffff */
[----:B------:R-:W-:Y:S05]  /*8ce0*/  BRA `(.L_x_143) ;  /* 0xffffff9c00c47947 */ /* 0x000fea000383ffff */
.L_x_52:
[----:B-1----:R1:W2:Y:S02]  /*8cf0*/  SYNCS.PHASECHK.TRANS64.TRYWAIT P1, [R0+URZ+0xf0], R5 ;  /* 0x0000f005000075a7 */ /* 0x0022a400080211ff */
[----:B--2---:R-:W-:Y:S05]  /*8d00*/  @!P1 NANOSLEEP.SYNCS 0x989680 ;  /* 0x009896800000995d */ /* 0x004fea0003900000 */
[----:B------:R-:W2:Y:S02]  /*8d10*/  @!P1 SYNCS.PHASECHK.TRANS64 P1, [R0+URZ+0xf0], R5 ;  /* 0x0000f005000095a7 */ /* 0x000ea400080210ff */
[----:B--2---:R-:W-:Y:S05]  /*8d20*/  @!P1 BRA `(.L_x_52) ;  /* 0xfffffffc00f09947 */ /* 0x004fea000383ffff */
[----:B------:R-:W-:Y:S05]  /*8d30*/  BRA `(.L_x_144) ;  /* 0xffffff9c00f47947 */ /* 0x000fea000383ffff */
.L_x_55:
[----:B------:R-:W-:-:S07]  /*8d40*/  MOV R0, UR5 ;  /* 0x0000000500007c02 */ /* 0x000fce0008000f00 */
.L_x_145:
[----:B-1----:R1:W2:Y:S02]  /*8d50*/  SYNCS.PHASECHK.TRANS64.TRYWAIT P0, [R0+URZ+0x100], R3 ;  /* 0x00010003000075a7 */ /* 0x0022a400080011ff */
[----:B--2---:R-:W-:Y:S05]  /*8d60*/  @!P0 NANOSLEEP.SYNCS 0x989680 ;  /* 0x009896800000895d */ /* 0x004fea0003900000 */
[----:B------:R-:W2:Y:S02]  /*8d70*/  @!P0 SYNCS.PHASECHK.TRANS64 P0, [R0+URZ+0x100], R3 ;  /* 0x00010003000085a7 */ /* 0x000ea400080010ff */
[----:B--2---:R-:W-:Y:S05]  /*8d80*/  @!P0 BRA `(.L_x_145) ;  /* 0xfffffffc00f08947 */ /* 0x004fea000383ffff */
[----:B------:R-:W-:Y:S05]  /*8d90*/  BRA `(.L_x_54) ;  /* 0xffffffa000487947 */ /* 0x000fea000383ffff */
.L_x_62:
[----:B-1----:R1:W2:Y:S02]  /*8da0*/  SYNCS.PHASECHK.TRANS64.TRYWAIT P1, [R0+URZ+0xf0], R5 ;  /* 0x0000f005000075a7 */ /* 0x0022a400080211ff */
[----:B--2---:R-:W-:Y:S05]  /*8db0*/  @!P1 NANOSLEEP.SYNCS 0x989680 ;  /* 0x009896800000995d */ /* 0x004fea0003900000 */
[----:B------:R-:W2:Y:S02]  /*8dc0*/  @!P1 SYNCS.PHASECHK.TRANS64 P1, [R0+URZ+0xf0], R5 ;  /* 0x0000f005000095a7 */ /* 0x000ea400080210ff */
[----:B--2---:R-:W-:Y:S05]  /*8dd0*/  @!P1 BRA `(.L_x_62) ;  /* 0xfffffffc00f09947 */ /* 0x004fea000383ffff */
[----:B------:R-:W-:Y:S05]  /*8de0*/  BRA `(.L_x_146) ;  /* 0xffffffa400a87947 */ /* 0x000fea000383ffff */
.L_x_63:
[----:B------:R-:W-:-:S07]  /*8df0*/  MOV R3, UR8 ;  /* 0x0000000800037c02 */ /* 0x000fce0008000f00 */
.L_x_147:
[----:B-1----:R1:W2:Y:S02]  /*8e00*/  SYNCS.PHASECHK.TRANS64.TRYWAIT P0, [R3+URZ+0x130], R0 ;  /* 0x00013000030075a7 */ /* 0x0022a400080011ff */
[----:B--2---:R-:W-:Y:S05]  /*8e10*/  @!P0 NANOSLEEP.SYNCS 0x989680 ;  /* 0x009896800000895d */ /* 0x004fea0003900000 */
[----:B------:R-:W2:Y:S02]  /*8e20*/  @!P0 SYNCS.PHASECHK.TRANS64 P0, [R3+URZ+0x130], R0 ;  /* 0x00013000030085a7 */ /* 0x000ea400080010ff */
[----:B--2---:R-:W-:Y:S05]  /*8e30*/  @!P0 BRA `(.L_x_147) ;  /* 0xfffffffc00f08947 */ /* 0x004fea000383ffff */
[----:B------:R-:W-:Y:S05]  /*8e40*/  BRA `(.L_x_148) ;  /* 0xffffffa400e07947 */ /* 0x000fea000383ffff */
.L_x_66:
[----:B------:R-:W-:Y:S07]  /*8e50*/  MOV R0, UR7 ;  /* 0x0000000700007c02 */ /* 0x000fee0008000f00 */
.L_x_149:
[----:B-1----:R1:W2:Y:S02]  /*8e60*/  SYNCS.PHASECHK.TRANS64.TRYWAIT P0, [R0+URZ], R3 ;  /* 0x00000003000075a7 */ /* 0x0022a400080011ff */
[----:B--2---:R-:W-:Y:S05]  /*8e70*/  @!P0 NANOSLEEP.SYNCS 0x989680 ;  /* 0x009896800000895d */ /* 0x004fea0003900000 */
[----:B------:R-:W2:Y:S02]  /*8e80*/  @!P0 SYNCS.PHASECHK.TRANS64 P0, [R0+URZ], R3 ;  /* 0x00000003000085a7 */ /* 0x000ea400080010ff */
[----:B--2---:R-:W-:Y:S05]  /*8e90*/  @!P0 BRA `(.L_x_149) ;  /* 0xfffffffc00f08947 */ /* 0x004fea000383ffff */
[----:B------:R-:W-:Y:S05]  /*8ea0*/  BRA `(.L_x_65) ;  /* 0xffffffa400fc7947 */ /* 0x000fea000383ffff */
.L_x_69:
[----:B------:R-:W-:-:S07]  /*8eb0*/  MOV R0, UR5 ;  /* 0x0000000500007c02 */ /* 0x000fce0008000f00 */
.L_x_150:
[----:B--2---:R2:W3:Y:S02]  /*8ec0*/  SYNCS.PHASECHK.TRANS64.TRYWAIT P0, [R0+URZ], R3 ;  /* 0x00000003000075a7 */ /* 0x0044e400080011ff */
[----:B---3--:R-:W-:Y:S05]  /*8ed0*/  @!P0 NANOSLEEP.SYNCS 0x989680 ;  /* 0x009896800000895d */ /* 0x008fea0003900000 */
[----:B------:R-:W3:Y:S02]  /*8ee0*/  @!P0 SYNCS.PHASECHK.TRANS64 P0, [R0+URZ], R3 ;  /* 0x00000003000085a7 */ /* 0x000ee400080010ff */
[----:B---3--:R-:W-:Y:S05]  /*8ef0*/  @!P0 BRA `(.L_x_150) ;  /* 0xfffffffc00f08947 */ /* 0x008fea000383ffff */
[----:B------:R-:W-:Y:S05]  /*8f00*/  BRA `(.L_x_151) ;  /* 0xffffffa800b07947 */ /* 0x000fea000383ffff */
.L_x_70:
[----:B------:R-:W-:-:S07]  /*8f10*/  MOV R0, UR5 ;  /* 0x0000000500007c02 */ /* 0x000fce0008000f00 */
.L_x_152:
[----:B-1----:R1:W2:Y:S02]  /*8f20*/  SYNCS.PHASECHK.TRANS64.TRYWAIT P0, [R0+URZ], R3 ;  /* 0x00000003000075a7 */ /* 0x0022a400080011ff */
[----:B--2---:R-:W-:Y:S05]  /*8f30*/  @!P0 NANOSLEEP.SYNCS 0x989680 ;  /* 0x009896800000895d */ /* 0x004fea0003900000 */
[----:B------:R-:W2:Y:S02]  /*8f40*/  @!P0 SYNCS.PHASECHK.TRANS64 P0, [R0+URZ], R3 ;  /* 0x00000003000085a7 */ /* 0x000ea400080010ff */
[----:B--2---:R-:W-:Y:S05]  /*8f50*/  @!P0 BRA `(.L_x_152) ;  /* 0xfffffffc00f08947 */ /* 0x004fea000383ffff */
[----:B------:R-:W-:Y:S05]  /*8f60*/  BRA `(.L_x_153) ;  /* 0xffffffa800bc7947 */ /* 0x000fea000383ffff */
.L_x_71:
[----:B------:R-:W-:-:S07]  /*8f70*/  MOV R0, UR5 ;  /* 0x0000000500007c02 */ /* 0x000fce0008000f00 */
.L_x_154:
[----:B-1----:R1:W2:Y:S02]  /*8f80*/  SYNCS.PHASECHK.TRANS64.TRYWAIT P0, [R0+URZ], R3 ;  /* 0x00000003000075a7 */ /* 0x0022a400080011ff */
[----:B--2---:R-:W-:Y:S05]  /*8f90*/  @!P0 NANOSLEEP.SYNCS 0x989680 ;  /* 0x009896800000895d */ /* 0x004fea0003900000 */
[----:B------:R-:W2:Y:S02]  /*8fa0*/  @!P0 SYNCS.PHASECHK.TRANS64 P0, [R0+URZ], R3 ;  /* 0x00000003000085a7 */ /* 0x000ea400080010ff */
[----:B--2---:R-:W-:Y:S05]  /*8fb0*/  @!P0 BRA `(.L_x_154) ;  /* 0xfffffffc00f08947 */ /* 0x004fea000383ffff */
[----:B------:R-:W-:Y:S05]  /*8fc0*/  BRA `(.L_x_155) ;  /* 0xffffffa800c87947 */ /* 0x000fea000383ffff */
.L_x_72:
[----:B------:R-:W-:-:S07]  /*8fd0*/  MOV R0, UR7 ;  /* 0x0000000700007c02 */ /* 0x000fce0008000f00 */
.L_x_156:
[----:B-1----:R1:W2:Y:S02]  /*8fe0*/  SYNCS.PHASECHK.TRANS64.TRYWAIT P0, [R0+URZ], R3 ;  /* 0x00000003000075a7 */ /* 0x0022a400080011ff */
[----:B--2---:R-:W-:Y:S05]  /*8ff0*/  @!P0 NANOSLEEP.SYNCS 0x989680 ;  /* 0x009896800000895d */ /* 0x004fea0003900000 */
[----:B------:R-:W2:Y:S02]  /*9000*/  @!P0 SYNCS.PHASECHK.TRANS64 P0, [R0+URZ], R3 ;  /* 0x00000003000085a7 */ /* 0x000ea400080010ff */
[----:B--2---:R-:W-:Y:S05]  /*9010*/  @!P0 BRA `(.L_x_156) ;  /* 0xfffffffc00f08947 */ /* 0x004fea000383ffff */
[----:B------:R-:W-:Y:S05]  /*9020*/  BRA `(.L_x_157) ;  /* 0xffffffa800d47947 */ /* 0x000fea000383ffff */
.L_x_77:
[----:B--2---:R2:W3:Y:S02]  /*9030*/  SYNCS.PHASECHK.TRANS64.TRYWAIT P0, [R0+URZ+0xf0], R3 ;  /* 0x0000f003000075a7 */ /* 0x0044e400080011ff */
[----:B---3--:R-:W-:Y:S05]  /*9040*/  @!P0 NANOSLEEP.SYNCS 0x989680 ;  /* 0x009896800000895d */ /* 0x008fea0003900000 */
[----:B------:R-:W3:Y:S02]  /*9050*/  @!P0 SYNCS.PHASECHK.TRANS64 P0, [R0+URZ+0xf0], R3 ;  /* 0x0000f003000085a7 */ /* 0x000ee400080010ff */
[----:B---3--:R-:W-:Y:S05]  /*9060*/  @!P0 BRA `(.L_x_77) ;  /* 0xfffffffc00f08947 */ /* 0x008fea000383ffff */
[----:B------:R-:W-:Y:S05]  /*9070*/  BRA `(.L_x_158) ;  /* 0xffffffac00d87947 */ /* 0x000fea000383ffff */
.L_x_80:
[----:B------:R-:W-:Y:S07]  /*9080*/  MOV R0, UR7 ;  /* 0x0000000700007c02 */ /* 0x000fee0008000f00 */
.L_x_159:
[----:B--2---:R2:W3:Y:S02]  /*9090*/  SYNCS.PHASECHK.TRANS64.TRYWAIT P0, [R0+URZ+0xe8], R3 ;  /* 0x0000e803000075a7 */ /* 0x0044e400080011ff */
[----:B---3--:R-:W-:Y:S05]  /*90a0*/  @!P0 NANOSLEEP.SYNCS 0x989680 ;  /* 0x009896800000895d */ /* 0x008fea0003900000 */
[----:B------:R-:W3:Y:S02]  /*90b0*/  @!P0 SYNCS.PHASECHK.TRANS64 P0, [R0+URZ+0xe8], R3 ;  /* 0x0000e803000085a7 */ /* 0x000ee400080010ff */
[----:B---3--:R-:W-:Y:S05]  /*90c0*/  @!P0 BRA `(.L_x_159) ;  /* 0xfffffffc00f08947 */ /* 0x008fea000383ffff */
[----:B------:R-:W-:Y:S05]  /*90d0*/  BRA `(.L_x_79) ;  /* 0xffffffb000b87947 */ /* 0x000fea000383ffff */
.L_x_83:
[----:B--2---:R-:W-:Y:S07]  /*90e0*/  MOV R3, UR7 ;  /* 0x0000000700037c02 */ /* 0x004fee0008000f00 */
.L_x_160:
[----:B-1----:R1:W2:Y:S02]  /*90f0*/  SYNCS.PHASECHK.TRANS64.TRYWAIT P0, [R3+URZ+0xd0], R12 ;  /* 0x0000d00c030075a7 */ /* 0x0022a400080011ff */
[----:B--2---:R-:W-:Y:S05]  /*9100*/  @!P0 NANOSLEEP.SYNCS 0x989680 ;  /* 0x009896800000895d */ /* 0x004fea0003900000 */
[----:B------:R-:W2:Y:S02]  /*9110*/  @!P0 SYNCS.PHASECHK.TRANS64 P0, [R3+URZ+0xd0], R12 ;  /* 0x0000d00c030085a7 */ /* 0x000ea400080010ff */
[----:B--2---:R-:W-:Y:S05]  /*9120*/  @!P0 BRA `(.L_x_160) ;  /* 0xfffffffc00f08947 */ /* 0x004fea000383ffff */
[----:B------:R-:W-:Y:S05]  /*9130*/  BRA `(.L_x_161) ;  /* 0xffffffb400307947 */ /* 0x000fea000383ffff */
.L_x_84:
[----:B------:R-:W-:Y:S07]  /*9140*/  MOV R3, UR7 ;  /* 0x0000000700037c02 */ /* 0x000fee0008000f00 */
.L_x_162:
[----:B-1----:R1:W2:Y:S02]  /*9150*/  SYNCS.PHASECHK.TRANS64.TRYWAIT P0, [R3+URZ+0xd8], R12 ;  /* 0x0000d80c030075a7 */ /* 0x0022a400080011ff */
[----:B--2---:R-:W-:Y:S05]  /*9160*/  @!P0 NANOSLEEP.SYNCS 0x989680 ;  /* 0x009896800000895d */ /* 0x004fea0003900000 */
[----:B------:R-:W2:Y:S02]  /*9170*/  @!P0 SYNCS.PHASECHK.TRANS64 P0, [R3+URZ+0xd8], R12 ;  /* 0x0000d80c030085a7 */ /* 0x000ea400080010ff */
[----:B--2---:R-:W-:Y:S05]  /*9180*/  @!P0 BRA `(.L_x_162) ;  /* 0xfffffffc00f08947 */ /* 0x004fea000383ffff */
[----:B------:R-:W-:Y:S05]  /*9190*/  BRA `(.L_x_163) ;  /* 0xffffffb400b07947 */ /* 0x000fea000383ffff */
.L_x_86:
[----:B------:R-:W-:-:S07]  /*91a0*/  MOV R0, UR7 ;  /* 0x0000000700007c02 */ /* 0x000fce0008000f00 */
.L_x_164:
[----:B-1----:R1:W3:Y:S02]  /*91b0*/  SYNCS.PHASECHK.TRANS64.TRYWAIT P0, [R0+URZ+0xd0], R3 ;  /* 0x0000d003000075a7 */ /* 0x0022e400080011ff */
[----:B---3--:R-:W-:Y:S05]  /*91c0*/  @!P0 NANOSLEEP.SYNCS 0x989680 ;  /* 0x009896800000895d */ /* 0x008fea0003900000 */
[----:B------:R-:W3:Y:S02]  /*91d0*/  @!P0 SYNCS.PHASECHK.TRANS64 P0, [R0+URZ+0xd0], R3 ;  /* 0x0000d003000085a7 */ /* 0x000ee400080010ff */
[----:B---3--:R-:W-:Y:S05]  /*91e0*/  @!P0 BRA `(.L_x_164) ;  /* 0xfffffffc00f08947 */ /* 0x008fea000383ffff */
[----:B------:R-:W-:Y:S05]  /*91f0*/  BRA `(.L_x_165) ;  /* 0xffffffb800207947 */ /* 0x000fea000383ffff */
.L_x_88:
[----:B--2---:R2:W4:Y:S02]  /*9200*/  SYNCS.PHASECHK.TRANS64.TRYWAIT P0, [R0+URZ+0xf0], R3 ;  /* 0x0000f003000075a7 */ /* 0x00452400080011ff */
[----:B----4-:R-:W-:Y:S05]  /*9210*/  @!P0 NANOSLEEP.SYNCS 0x989680 ;  /* 0x009896800000895d */ /* 0x010fea0003900000 */
[----:B------:R-:W4:Y:S02]  /*9220*/  @!P0 SYNCS.PHASECHK.TRANS64 P0, [R0+URZ+0xf0], R3 ;  /* 0x0000f003000085a7 */ /* 0x000f2400080010ff */
[----:B----4-:R-:W-:Y:S05]  /*9230*/  @!P0 BRA `(.L_x_88) ;  /* 0xfffffffc00f08947 */ /* 0x010fea000383ffff */
[----:B------:R-:W-:Y:S05]  /*9240*/  BRA `(.L_x_166) ;  /* 0xffffffb800e87947 */ /* 0x000fea000383ffff */
.L_x_99:
[----:B-1----:R1:W3:Y:S02]  /*9250*/  SYNCS.PHASECHK.TRANS64.TRYWAIT P1, [R3+URZ+0xc0], R0 ;  /* 0x0000c000030075a7 */ /* 0x0022e400080211ff */
[----:B---3--:R-:W-:Y:S05]  /*9260*/  @!P1 NANOSLEEP.SYNCS 0x989680 ;  /* 0x009896800000995d */ /* 0x008fea0003900000 */
[----:B------:R-:W3:Y:S02]  /*9270*/  @!P1 SYNCS.PHASECHK.TRANS64 P1, [R3+URZ+0xc0], R0 ;  /* 0x0000c000030095a7 */ /* 0x000ee400080210ff */
[----:B---3--:R-:W-:Y:S05]  /*9280*/  @!P1 BRA `(.L_x_99) ;  /* 0xfffffffc00f09947 */ /* 0x008fea000383ffff */
[----:B------:R-:W-:Y:S05]  /*9290*/  BRA `(.L_x_98) ;  /* 0xffffffc8000c7947 */ /* 0x000fea000383ffff */
.L_x_101:
[----:B-1----:R1:W4:Y:S02]  /*92a0*/  SYNCS.PHASECHK.TRANS64.TRYWAIT P0, [R207+URZ+0x110], R2 ;  /* 0x00011002cf0075a7 */ /* 0x00232400080011ff */
[----:B----4-:R-:W-:Y:S05]  /*92b0*/  @!P0 NANOSLEEP.SYNCS 0x989680 ;  /* 0x009896800000895d */ /* 0x010fea0003900000 */
[----:B------:R-:W4:Y:S02]  /*92c0*/  @!P0 SYNCS.PHASECHK.TRANS64 P0, [R207+URZ+0x110], R2 ;  /* 0x00011002cf0085a7 */ /* 0x000f2400080010ff */
[----:B----4-:R-:W-:Y:S05]  /*92d0*/  @!P0 BRA `(.L_x_101) ;  /* 0xfffffffc00f08947 */ /* 0x010fea000383ffff */
[----:B------:R-:W-:Y:S05]  /*92e0*/  BRA `(.L_x_100) ;  /* 0xffffffc800687947 */ /* 0x000fea000383ffff */
.L_x_110:
[----:B--2---:R2:W3:Y:S02]  /*92f0*/  SYNCS.PHASECHK.TRANS64.TRYWAIT P0, [R210+URZ+0xc0], R3 ;  /* 0x0000c003d20075a7 */ /* 0x0044e400080011ff */
[----:B---3--:R-:W-:Y:S05]  /*9300*/  @!P0 NANOSLEEP.SYNCS 0x989680 ;  /* 0x009896800000895d */ /* 0x008fea0003900000 */
[----:B------:R-:W3:Y:S02]  /*9310*/  @!P0 SYNCS.PHASECHK.TRANS64 P0, [R210+URZ+0xc0], R3 ;  /* 0x0000c003d20085a7 */ /* 0x000ee400080010ff */
[----:B---3--:R-:W-:Y:S05]  /*9320*/  @!P0 BRA `(.L_x_110) ;  /* 0xfffffffc00f08947 */ /* 0x008fea000383ffff */
[----:B------:R-:W-:Y:S05]  /*9330*/  BRA `(.L_x_109) ;  /* 0xffffffdc00747947 */ /* 0x000fea000383ffff */
        .weak           $__internal_0_$__cuda_sm10x_tcgen05_guardrail_trap_col_being_dealloced_not_returned_by_alloc
        .type           $__internal_0_$__cuda_sm10x_tcgen05_guardrail_trap_col_being_dealloced_not_returned_by_alloc,@function
        .size           $__internal_0_$__cuda_sm10x_tcgen05_guardrail_trap_col_being_dealloced_not_returned_by_alloc,($__internal_1_$__cuda_sm10x_tcgen05_guardrail_trap_phase_invalid_during_alloc - $__internal_0_$__cuda_sm10x_tcgen05_guardrail_trap_col_being_dealloced_not_returned_by_alloc)
$__internal_0_$__cuda_sm10x_tcgen05_guardrail_trap_col_being_dealloced_not_returned_by_alloc:
[----:B------:R-:W-:Y:S05]  /*9340*/  BPT.TRAP 0x1 ;  /* 0x000000040000795c */ /* 0x000fea0000300000 */
[----:B------:R-:W-:-:S04]  /*9350*/  HFMA2 R3, -RZ, RZ, 0, 0 ;  /* 0x00000000ff037431 */ /* 0x000fc800000001ff */
[----:B------:R-:W-:Y:S05]  /*9360*/  RET.REL.NODEC R2 `(_ZN7cutlass13device_kernelINS_4gemm6kernel13GemmUniversalIN4cute5tupleIJiiiiEEENS1_10collective13CollectiveMmaINS1_35MainloopSm100TmaUmmaWarpSpecializedILi12ELi2ELi4ENS5_IJNS4_1CILi1EEESB_SB_EEEEENS5_IJNSA_ILi128EEESE_NSA_ILi64EEEEEENS_12float_e4m3_tENS5_IJlSB_lEEESH_SI_NS4_8TiledMMAINS4_8MMA_AtomIJNS4_10MMA_TraitsINS4_19SM100_MMA_F8F6F4_SSEJSH_SH_fSE_SE_NS4_17integral_constantINS4_4UMMA5MajorELSP_0EEESQ_NSN_INSO_7ScaleInELSR_0EEESS_EEEEEENS4_6LayoutISC_NS5_IJNSA_ILi0EEESW_SW_EEEEENS5_IJNS4_10UnderscoreESZ_SZ_EEEEENS4_13SM90_TMA_LOADENS4_14ComposedLayoutINS4_7SwizzleILi2ELi4ELi3EEENS4_18smem_ptr_flag_bitsILi8EEENSV_INS5_IJNSA_ILi8EEESF_EEENS5_IJSF_SB_EEEEEEEvNS4_8identityES12_S1C_vS1D_EENS_8epilogue10collective18CollectiveEpilogueINS1F_23Sm100TmaWarpSpecializedILi2ELi2ELi64ELb0ELb0EEEJSG_NS5_IJNSV_ISE_SB_EENSV_ISF_SB_EEEEESH_SI_SH_SI_NS1F_6fusion15FusionCallbacksIS1J_NS1N_17LinearCombinationISH_fSH_fLNS_15FloatRoundStyleE2EEESG_S1M_JEEENS4_5SM1004TMEM4LOAD26SM100_TMEM_LOAD_32dp32b64xES12_S1C_NS4_39AutoVectorizingCopyWithAssumedAlignmentILi128EEENS4_14SM90_TMA_STOREES1C_S1Y_S1Y_EEEvvEEEEvNT_6ParamsE) ;  /* 0xffffff6c02247950 */ /* 0x000fea0003c3ffff */
        .weak           $__internal_1_$__cuda_sm10x_tcgen05_guardrail_trap_phase_invalid_during_alloc
        .type           $__internal_1_$__cuda_sm10x_tcgen05_guardrail_trap_phase_invalid_during_alloc,@function
        .size           $__internal_1_$__cuda_sm10x_tcgen05_guardrail_trap_phase_invalid_during_alloc,($__internal_2_$__cuda_sm10x_tcgen05_guardrail_trap_unallocated_columns_being_dealloced - $__internal_1_$__cuda_sm10x_tcgen05_guardrail_trap_phase_invalid_during_alloc)
$__internal_1_$__cuda_sm10x_tcgen05_guardrail_trap_phase_invalid_during_alloc:
[----:B------:R-:W-:Y:S05]  /*9370*/  BPT.TRAP 0x1 ;  /* 0x000000040000795c */ /* 0x000fea0000300000 */
[----:B------:R-:W-:-:S04]  /*9380*/  MOV R3, 0x0 ;  /* 0x0000000000037802 */ /* 0x000fc80000000f00 */
[----:B------:R-:W-:Y:S05]  /*9390*/  RET.REL.NODEC R2 `(_ZN7cutlass13device_kernelINS_4gemm6kernel13GemmUniversalIN4cute5tupleIJiiiiEEENS1_10collective13CollectiveMmaINS1_35MainloopSm100TmaUmmaWarpSpecializedILi12ELi2ELi4ENS5_IJNS4_1CILi1EEESB_SB_EEEEENS5_IJNSA_ILi128EEESE_NSA_ILi64EEEEEENS_12float_e4m3_tENS5_IJlSB_lEEESH_SI_NS4_8TiledMMAINS4_8MMA_AtomIJNS4_10MMA_TraitsINS4_19SM100_MMA_F8F6F4_SSEJSH_SH_fSE_SE_NS4_17integral_constantINS4_4UMMA5MajorELSP_0EEESQ_NSN_INSO_7ScaleInELSR_0EEESS_EEEEEENS4_6LayoutISC_NS5_IJNSA_ILi0EEESW_SW_EEEEENS5_IJNS4_10UnderscoreESZ_SZ_EEEEENS4_13SM90_TMA_LOADENS4_14ComposedLayoutINS4_7SwizzleILi2ELi4ELi3EEENS4_18smem_ptr_flag_bitsILi8EEENSV_INS5_IJNSA_ILi8EEESF_EEENS5_IJSF_SB_EEEEEEEvNS4_8identityES12_S1C_vS1D_EENS_8epilogue10collective18CollectiveEpilogueINS1F_23Sm100TmaWarpSpecializedILi2ELi2ELi64ELb0ELb0EEEJSG_NS5_IJNSV_ISE_SB_EENSV_ISF_SB_EEEEESH_SI_SH_SI_NS1F_6fusion15FusionCallbacksIS1J_NS1N_17LinearCombinationISH_fSH_fLNS_15FloatRoundStyleE2EEESG_S1M_JEEENS4_5SM1004TMEM4LOAD26SM100_TMEM_LOAD_32dp32b64xES12_S1C_NS4_39AutoVectorizingCopyWithAssumedAlignmentILi128EEENS4_14SM90_TMA_STOREES1C_S1Y_S1Y_EEEvvEEEEvNT_6ParamsE) ;  /* 0xffffff6c02187950 */ /* 0x000fea0003c3ffff */
        .weak           $__internal_2_$__cuda_sm10x_tcgen05_guardrail_trap_unallocated_columns_being_dealloced
        .type           $__internal_2_$__cuda_sm10x_tcgen05_guardrail_trap_unallocated_columns_being_dealloced,@function
        .size           $__internal_2_$__cuda_sm10x_tcgen05_guardrail_trap_unallocated_columns_being_dealloced,(.L_x_168 - $__internal_2_$__cuda_sm10x_tcgen05_guardrail_trap_unallocated_columns_being_dealloced)
$__internal_2_$__cuda_sm10x_tcgen05_guardrail_trap_unallocated_columns_being_dealloced:
[----:B------:R-:W-:Y:S05]  /*93a0*/  BPT.TRAP 0x1 ;  /* 0x000000040000795c */ /* 0x000fea0000300000 */
[----:B------:R-:W-:-:S04]  /*93b0*/  HFMA2 R3, -RZ, RZ, 0, 0 ;  /* 0x00000000ff037431 */ /* 0x000fc800000001ff */
[----:B------:R-:W-:Y:S05]  /*93c0*/  RET.REL.NODEC R2 `(_ZN7cutlass13device_kernelINS_4gemm6kernel13GemmUniversalIN4cute5tupleIJiiiiEEENS1_10collective13CollectiveMmaINS1_35MainloopSm100TmaUmmaWarpSpecializedILi12ELi2ELi4ENS5_IJNS4_1CILi1EEESB_SB_EEEEENS5_IJNSA_ILi128EEESE_NSA_ILi64EEEEEENS_12float_e4m3_tENS5_IJlSB_lEEESH_SI_NS4_8TiledMMAINS4_8MMA_AtomIJNS4_10MMA_TraitsINS4_19SM100_MMA_F8F6F4_SSEJSH_SH_fSE_SE_NS4_17integral_constantINS4_4UMMA5MajorELSP_0EEESQ_NSN_INSO_7ScaleInELSR_0EEESS_EEEEEENS4_6LayoutISC_NS5_IJNSA_ILi0EEESW_SW_EEEEENS5_IJNS4_10UnderscoreESZ_SZ_EEEEENS4_13SM90_TMA_LOADENS4_14ComposedLayoutINS4_7SwizzleILi2ELi4ELi3EEENS4_18smem_ptr_flag_bitsILi8EEENSV_INS5_IJNSA_ILi8EEESF_EEENS5_IJSF_SB_EEEEEEEvNS4_8identityES12_S1C_vS1D_EENS_8epilogue10collective18CollectiveEpilogueINS1F_23Sm100TmaWarpSpecializedILi2ELi2ELi64ELb0ELb0EEEJSG_NS5_IJNSV_ISE_SB_EENSV_ISF_SB_EEEEESH_SI_SH_SI_NS1F_6fusion15FusionCallbacksIS1J_NS1N_17LinearCombinationISH_fSH_fLNS_15FloatRoundStyleE2EEESG_S1M_JEEENS4_5SM1004TMEM4LOAD26SM100_TMEM_LOAD_32dp32b64xES12_S1C_NS4_39AutoVectorizingCopyWithAssumedAlignmentILi128EEENS4_14SM90_TMA_STOREES1C_S1Y_S1Y_EEEvvEEEEvNT_6ParamsE) ;  /* 0xffffff6c020c7950 */ /* 0x000fea0003c3ffff */
.L_x_167:
[----:B------:R-:W-:-:S00]  /*93d0*/  BRA `(.L_x_167) ;  /* 0xfffffffc00fc7947 */ /* 0x000fc0000383ffff */
[----:B------:R-:W-:-:S00]  /*93e0*/  NOP ;  /* 0x0000000000007918 */ /* 0x000fc00000000000 */
        /* <DEDUP_REMOVED lines=9> */
.L_x_168:


//--------------------- .nv.global.init           --------------------------
	.section	.nv.global.init,"aw",@progbits
.nv.global.init:
	.type		$str$27,@object
	.size		$str$27,($str$28 - $str$27)
$str$27:
        /*0000*/ 	.byte	0x28, 0x61, 0x64, 0x64, 0x72, 0x65, 0x73, 0x73, 0x20, 0x26, 0x20, 0x6d, 0x61, 0x73, 0x6b, 0x29
        /*0010*/ 	.byte	0x20, 0x3d, 0x3d, 0x20, 0x30, 0x00
	.type		$str$28,@object
	.size		$str$28,($str$26 - $str$28)
$str$28:
        /*0016*/ 	.byte	0x2f, 0x74, 0x6d, 0x70, 0x2f, 0x63, 0x75, 0x74, 0x6c, 0x61, 0x73, 0x73, 0x5f, 0x73, 0x77, 0x65
        /*0026*/ 	.byte	0x65, 0x70, 0x5f, 0x73, 0x72, 0x63, 0x2f, 0x69, 0x6e, 0x63, 0x6c, 0x75, 0x64, 0x65, 0x2f, 0x63
        /*0036*/ 	.byte	0x75, 0x74, 0x65, 0x2f, 0x70, 0x6f, 0x69, 0x6e, 0x74, 0x65, 0x72, 0x5f, 0x66, 0x6c, 0x61, 0x67
        /*0046*/ 	.byte	0x67, 0x65, 0x64, 0x2e, 0x68, 0x70, 0x70, 0x00
	.type		$str$26,@object
	.size		$str$26,($str$25 - $str$26)
$str$26:
        /*004e*/ 	.byte	0x2f, 0x74, 0x6d, 0x70, 0x2f, 0x63, 0x75, 0x74, 0x6c, 0x61, 0x73, 0x73, 0x5f, 0x73, 0x77, 0x65
        /*005e*/ 	.byte	0x65, 0x70, 0x5f, 0x73, 0x72, 0x63, 0x2f, 0x69, 0x6e, 0x63, 0x6c, 0x75, 0x64, 0x65, 0x2f, 0x63
        /*006e*/ 	.byte	0x75, 0x74, 0x65, 0x2f, 0x61, 0x74, 0x6f, 0x6d, 0x2f, 0x63, 0x6f, 0x70, 0x79, 0x5f, 0x74, 0x72
        /*007e*/ 	.byte	0x61, 0x69, 0x74, 0x73, 0x5f, 0x73, 0x6d, 0x31, 0x30, 0x30, 0x2e, 0x68, 0x70, 0x70, 0x00
	.type		$str$25,@object
	.size		$str$25,(__unnamed_1 - $str$25)
$str$25:
        /*008d*/ 	.byte	0x28, 0x28, 0x75, 0x69, 0x6e, 0x74, 0x33, 0x32, 0x5f, 0x74, 0x28, 0x74, 0x68, 0x72, 0x65, 0x61
        /*009d*/ 	.byte	0x64, 0x49, 0x64, 0x78, 0x2e, 0x78, 0x29, 0x20, 0x2f, 0x20, 0x33, 0x32, 0x29, 0x20, 0x25, 0x20
        /*00ad*/ 	.byte	0x34, 0x29, 0x20, 0x3d, 0x3d, 0x20, 0x28, 0x28, 0x28, 0x74, 0x6d, 0x65, 0x6d, 0x5f, 0x61, 0x64
        /*00bd*/ 	.byte	0x64, 0x72, 0x20, 0x3e, 0x3e, 0x20, 0x31, 0x36, 0x29, 0x20, 0x2f, 0x20, 0x33, 0x32, 0x29, 0x20
        /*00cd*/ 	.byte	0x25, 0x20, 0x34, 0x29, 0x00
	.type		__unnamed_1,@object
	.size		__unnamed_1,(__unnamed_2 - __unnamed_1)
__unnamed_1:
        /*00d2*/ 	.byte	0x61, 0x75, 0x74, 0x6f, 0x20, 0x63, 0x75, 0x74, 0x65, 0x3a, 0x3a, 0x61, 0x73, 0x5f, 0x70, 0x6f
        /* <DEDUP_REMOVED lines=24> */
        /*0262*/ 	.byte	0x43, 0x3c, 0x38, 0x31, 0x39, 0x32, 0x3e, 0x3e, 0x3e, 0x3e, 0x5d, 0x00
	.type		__unnamed_2,@object
	.size		__unnamed_2,(.L_2 - __unnamed_2)
__unnamed_2:
        /* <DEDUP_REMOVED lines=42> */
        /*050e*/ 	.byte	0x3e, 0x3e, 0x3e, 0x3e, 0x5d, 0x00
.L_2:


//--------------------- .nv.shared._ZN7cutlass13device_kernelINS_4gemm6kernel13GemmUniversalIN4cute5tupleIJiiiiEEENS1_10collective13CollectiveMmaINS1_35MainloopSm100TmaUmmaWarpSpecializedILi12ELi2ELi4ENS5_IJNS4_1CILi1EEESB_SB_EEEEENS5_IJNSA_ILi128EEESE_NSA_ILi64EEEEEENS_12float_e4m3_tENS5_IJlSB_lEEESH_SI_NS4_8TiledMMAINS4_8MMA_AtomIJNS4_10MMA_TraitsINS4_19SM100_MMA_F8F6F4_SSEJSH_SH_fSE_SE_NS4_17integral_constantINS4_4UMMA5MajorELSP_0EEESQ_NSN_INSO_7ScaleInELSR_0EEESS_EEEEEENS4_6LayoutISC_NS5_IJNSA_ILi0EEESW_SW_EEEEENS5_IJNS4_10UnderscoreESZ_SZ_EEEEENS4_13SM90_TMA_LOADENS4_14ComposedLayoutINS4_7SwizzleILi2ELi4ELi3EEENS4_18smem_ptr_flag_bitsILi8EEENSV_INS5_IJNSA_ILi8EEESF_EEENS5_IJSF_SB_EEEEEEEvNS4_8identityES12_S1C_vS1D_EENS_8epilogue10collective18CollectiveEpilogueINS1F_23Sm100TmaWarpSpecializedILi2ELi2ELi64ELb0ELb0EEEJSG_NS5_IJNSV_ISE_SB_EENSV_ISF_SB_EEEEESH_SI_SH_SI_NS1F_6fusion15FusionCallbacksIS1J_NS1N_17LinearCombinationISH_fSH_fLNS_15FloatRoundStyleE2EEESG_S1M_JEEENS4_5SM1004TMEM4LOAD26SM100_TMEM_LOAD_32dp32b64xES12_S1C_NS4_39AutoVectorizingCopyWithAssumedAlignmentILi128EEENS4_14SM90_TMA_STOREES1C_S1Y_S1Y_EEEvvEEEEvNT_6ParamsE --------------------------
	.section	.nv.shared._ZN7cutlass13device_kernelINS_4gemm6kernel13GemmUniversalIN4cute5tupleIJiiiiEEENS1_10collective13CollectiveMmaINS1_35MainloopSm100TmaUmmaWarpSpecializedILi12ELi2ELi4ENS5_IJNS4_1CILi1EEESB_SB_EEEEENS5_IJNSA_ILi128EEESE_NSA_ILi64EEEEEENS_12float_e4m3_tENS5_IJlSB_lEEESH_SI_NS4_8TiledMMAINS4_8MMA_AtomIJNS4_10MMA_TraitsINS4_19SM100_MMA_F8F6F4_SSEJSH_SH_fSE_SE_NS4_17integral_constantINS4_4UMMA5MajorELSP_0EEESQ_NSN_INSO_7ScaleInELSR_0EEESS_EEEEEENS4_6LayoutISC_NS5_IJNSA_ILi0EEESW_SW_EEEEENS5_IJNS4_10UnderscoreESZ_SZ_EEEEENS4_13SM90_TMA_LOADENS4_14ComposedLayoutINS4_7SwizzleILi2ELi4ELi3EEENS4_18smem_ptr_flag_bitsILi8EEENSV_INS5_IJNSA_ILi8EEESF_EEENS5_IJSF_SB_EEEEEEEvNS4_8identityES12_S1C_vS1D_EENS_8epilogue10collective18CollectiveEpilogueINS1F_23Sm100TmaWarpSpecializedILi2ELi2ELi64ELb0ELb0EEEJSG_NS5_IJNSV_ISE_SB_EENSV_ISF_SB_EEEEESH_SI_SH_SI_NS1F_6fusion15FusionCallbacksIS1J_NS1N_17LinearCombinationISH_fSH_fLNS_15FloatRoundStyleE2EEESG_S1M_JEEENS4_5SM1004TMEM4LOAD26SM100_TMEM_LOAD_32dp32b64xES12_S1C_NS4_39AutoVectorizingCopyWithAssumedAlignmentILi128EEENS4_14SM90_TMA_STOREES1C_S1Y_S1Y_EEEvvEEEEvNT_6ParamsE,"aw",@nobits
	.sectionflags	@""
	.align	16
	.zero		1024


//--------------------- .nv.shared.reserved.0     --------------------------
	.section	.nv.shared.reserved.0,"aw",@nobits
	.weak		__nv_reservedSMEM_offset_0_alias
	.size		__nv_reservedSMEM_offset_0_alias, 0, 64
	.other		__nv_reservedSMEM_offset_0_alias,@"STO_CUDA_RESERVED_SHARED STV_DEFAULT"
__nv_reservedSMEM_offset_0_alias:
	.zero		0
.nv.shared.reserved.0:
	.zero		64
	.weak		__nv_reservedSMEM_tcgen05_partition
	.type		__nv_reservedSMEM_tcgen05_partition,@object
	.size		__nv_reservedSMEM_tcgen05_partition,(.L_0 - __nv_reservedSMEM_tcgen05_partition)
__nv_reservedSMEM_tcgen05_partition:
	.zero		32
.L_0:


//--------------------- .nv.global                --------------------------
	.section	.nv.global,"aw",@nobits
.nv.global:
	.type		_ZN39_INTERNAL_0102992d_4_k_cu_35f4fc10_35634cute1_E,@object
	.size		_ZN39_INTERNAL_0102992d_4_k_cu_35f4fc10_35634cute1_E,(_ZN39_INTERNAL_0102992d_4_k_cu_35f4fc10_35634cuda3std3__45__cpo6cbeginE - _ZN39_INTERNAL_0102992d_4_k_cu_35f4fc10_35634cute1_E)
_ZN39_INTERNAL_0102992d_4_k_cu_35f4fc10_35634cute1_E:
	.zero		1
	.type		_ZN39_INTERNAL_0102992d_4_k_cu_35f4fc10_35634cuda3std3__45__cpo6cbeginE,@object
	.size		_ZN39_INTERNAL_0102992d_4_k_cu_35f4fc10_35634cuda3std3__45__cpo6cbeginE,(_ZN39_INTERNAL_0102992d_4_k_cu_35f4fc10_35634cuda3std3__48in_placeE - _ZN39_INTERNAL_0102992d_4_k_cu_35f4fc10_35634cuda3std3__45__cpo6cbeginE)
_ZN39_INTERNAL_0102992d_4_k_cu_35f4fc10_35634cuda3std3__45__cpo6cbeginE:
	.zero		1
	.type		_ZN39_INTERNAL_0102992d_4_k_cu_35f4fc10_35634cuda3std3__48in_placeE,@object
	.size		_ZN39_INTERNAL_0102992d_4_k_cu_35f4fc10_35634cuda3std3__48in_placeE,(_ZN39_INTERNAL_0102992d_4_k_cu_35f4fc10_35634cuda3std6ranges3__45__cpo9iter_moveE - _ZN39_INTERNAL_0102992d_4_k_cu_35f4fc10_35634cuda3std3__48in_placeE)
_ZN39_INTERNAL_0102992d_4_k_cu_35f4fc10_35634cuda3std3__48in_placeE:
	.zero		1
	.type		_ZN39_INTERNAL_0102992d_4_k_cu_35f4fc10_35634cuda3std6ranges3__45__cpo9iter_moveE,@object
	.size		_ZN39_INTERNAL_0102992d_4_k_cu_35f4fc10_35634cuda3std6ranges3__45__cpo9iter_moveE,(_ZN39_INTERNAL_0102992d_4_k_cu_35f4fc10_35634cuda3std3__45__cpo5beginE - _ZN39_INTERNAL_0102992d_4_k_cu_35f4fc10_35634cuda3std6ranges3__45__cpo9iter_moveE)
_ZN39_INTERNAL_0102992d_4_k_cu_35f4fc10_35634cuda3std6ranges3__45__cpo9iter_moveE:
	.zero		1
	.type		_ZN39_INTERNAL_0102992d_4_k_cu_35f4fc10_35634cuda3std3__45__cpo5beginE,@object
	.size		_ZN39_INTERNAL_0102992d_4_k_cu_35f4fc10_35634cuda3std3__45__cpo5beginE,(_ZN39_INTERNAL_0102992d_4_k_cu_35f4fc10_35634cuda3std3__441_GLOBAL__N__0102992d_4_k_cu_35f4fc10_35636ignoreE - _ZN39_INTERNAL_0102992d_4_k_cu_35f4fc10_35634cuda3std3__45__cpo5beginE)
_ZN39_INTERNAL_0102992d_4_k_cu_35f4fc10_35634cuda3std3__45__cpo5beginE:
	.zero		1
	.type		_ZN39_INTERNAL_0102992d_4_k_cu_35f4fc10_35634cuda3std3__441_GLOBAL__N__0102992d_4_k_cu_35f4fc10_35636ignoreE,@object
	.size		_ZN39_INTERNAL_0102992d_4_k_cu_35f4fc10_35634cuda3std3__441_GLOBAL__N__0102992d_4_k_cu_35f4fc10_35636ignoreE,(_ZN39_INTERNAL_0102992d_4_k_cu_35f4fc10_35634cute7productE - _ZN39_INTERNAL_0102992d_4_k_cu_35f4fc10_35634cuda3std3__441_GLOBAL__N__0102992d_4_k_cu_35f4fc10_35636ignoreE)
_ZN39_INTERNAL_0102992d_4_k_cu_35f4fc10_35634cuda3std3__441_GLOBAL__N__0102992d_4_k_cu_35f4fc10_35636ignoreE:
	.zero		1
	.type		_ZN39_INTERNAL_0102992d_4_k_cu_35f4fc10_35634cute7productE,@object
	.size		_ZN39_INTERNAL_0102992d_4_k_cu_35f4fc10_35634cute7productE,(_ZN39_INTERNAL_0102992d_4_k_cu_35f4fc10_35634cuda3std3__45__cpo3endE - _ZN39_INTERNAL_0102992d_4_k_cu_35f4fc10_35634cute7productE)
_ZN39_INTERNAL_0102992d_4_k_cu_35f4fc10_35634cute7productE:
	.zero		1
	.type		_ZN39_INTERNAL_0102992d_4_k_cu_35f4fc10_35634cuda3std3__45__cpo3endE,@object
	.size		_ZN39_INTERNAL_0102992d_4_k_cu_35f4fc10_35634cuda3std3__45__cpo3endE,(_ZN39_INTERNAL_0102992d_4_k_cu_35f4fc10_35634cuda3std3__419piecewise_constructE - _ZN39_INTERNAL_0102992d_4_k_cu_35f4fc10_35634cuda3std3__45__cpo3endE)
_ZN39_INTERNAL_0102992d_4_k_cu_35f4fc10_35634cuda3std3__45__cpo3endE:
	.zero		1
	.type		_ZN39_INTERNAL_0102992d_4_k_cu_35f4fc10_35634cuda3std3__419piecewise_constructE,@object
	.size		_ZN39_INTERNAL_0102992d_4_k_cu_35f4fc10_35634cuda3std3__419piecewise_constructE,(_ZN39_INTERNAL_0102992d_4_k_cu_35f4fc10_35634cuda3std3__45__cpo4cendE - _ZN39_INTERNAL_0102992d_4_k_cu_35f4fc10_35634cuda3std3__419piecewise_constructE)
_ZN39_INTERNAL_0102992d_4_k_cu_35f4fc10_35634cuda3std3__419piecewise_constructE:
	.zero		1
	.type		_ZN39_INTERNAL_0102992d_4_k_cu_35f4fc10_35634cuda3std3__45__cpo4cendE,@object
	.size		_ZN39_INTERNAL_0102992d_4_k_cu_35f4fc10_35634cuda3std3__45__cpo4cendE,(_ZN39_INTERNAL_0102992d_4_k_cu_35f4fc10_35634cuda3std6ranges3__45__cpo4swapE - _ZN39_INTERNAL_0102992d_4_k_cu_35f4fc10_35634cuda3std3__45__cpo4cendE)
_ZN39_INTERNAL_0102992d_4_k_cu_35f4fc10_35634cuda3std3__45__cpo4cendE:
	.zero		1
	.type		_ZN39_INTERNAL_0102992d_4_k_cu_35f4fc10_35634cuda3std6ranges3__45__cpo4swapE,@object
	.size		_ZN39_INTERNAL_0102992d_4_k_cu_35f4fc10_35634cuda3std6ranges3__45__cpo4swapE,(.L_10 - _ZN39_INTERNAL_0102992d_4_k_cu_35f4fc10_35634cuda3std6ranges3__45__cpo4swapE)
_ZN39_INTERNAL_0102992d_4_k_cu_35f4fc10_35634cuda3std6ranges3__45__cpo4swapE:
	.zero		1
.L_10:


//--------------------- .nv.constant0._ZN7cutlass13device_kernelINS_4gemm6kernel13GemmUniversalIN4cute5tupleIJiiiiEEENS1_10collective13CollectiveMmaINS1_35MainloopSm100TmaUmmaWarpSpecializedILi12ELi2ELi4ENS5_IJNS4_1CILi1EEESB_SB_EEEEENS5_IJNSA_ILi128EEESE_NSA_ILi64EEEEEENS_12float_e4m3_tENS5_IJlSB_lEEESH_SI_NS4_8TiledMMAINS4_8MMA_AtomIJNS4_10MMA_TraitsINS4_19SM100_MMA_F8F6F4_SSEJSH_SH_fSE_SE_NS4_17integral_constantINS4_4UMMA5MajorELSP_0EEESQ_NSN_INSO_7ScaleInELSR_0EEESS_EEEEEENS4_6LayoutISC_NS5_IJNSA_ILi0EEESW_SW_EEEEENS5_IJNS4_10UnderscoreESZ_SZ_EEEEENS4_13SM90_TMA_LOADENS4_14ComposedLayoutINS4_7SwizzleILi2ELi4ELi3EEENS4_18smem_ptr_flag_bitsILi8EEENSV_INS5_IJNSA_ILi8EEESF_EEENS5_IJSF_SB_EEEEEEEvNS4_8identityES12_S1C_vS1D_EENS_8epilogue10collective18CollectiveEpilogueINS1F_23Sm100TmaWarpSpecializedILi2ELi2ELi64ELb0ELb0EEEJSG_NS5_IJNSV_ISE_SB_EENSV_ISF_SB_EEEEESH_SI_SH_SI_NS1F_6fusion15FusionCallbacksIS1J_NS1N_17LinearCombinationISH_fSH_fLNS_15FloatRoundStyleE2EEESG_S1M_JEEENS4_5SM1004TMEM4LOAD26SM100_TMEM_LOAD_32dp32b64xES12_S1C_NS4_39AutoVectorizingCopyWithAssumedAlignmentILi128EEENS4_14SM90_TMA_STOREES1C_S1Y_S1Y_EEEvvEEEEvNT_6ParamsE --------------------------
	.section	.nv.constant0._ZN7cutlass13device_kernelINS_4gemm6kernel13GemmUniversalIN4cute5tupleIJiiiiEEENS1_10collective13CollectiveMmaINS1_35MainloopSm100TmaUmmaWarpSpecializedILi12ELi2ELi4ENS5_IJNS4_1CILi1EEESB_SB_EEEEENS5_IJNSA_ILi128EEESE_NSA_ILi64EEEEEENS_12float_e4m3_tENS5_IJlSB_lEEESH_SI_NS4_8TiledMMAINS4_8MMA_AtomIJNS4_10MMA_TraitsINS4_19SM100_MMA_F8F6F4_SSEJSH_SH_fSE_SE_NS4_17integral_constantINS4_4UMMA5MajorELSP_0EEESQ_NSN_INSO_7ScaleInELSR_0EEESS_EEEEEENS4_6LayoutISC_NS5_IJNSA_ILi0EEESW_SW_EEEEENS5_IJNS4_10UnderscoreESZ_SZ_EEEEENS4_13SM90_TMA_LOADENS4_14ComposedLayoutINS4_7SwizzleILi2ELi4ELi3EEENS4_18smem_ptr_flag_bitsILi8EEENSV_INS5_IJNSA_ILi8EEESF_EEENS5_IJSF_SB_EEEEEEEvNS4_8identityES12_S1C_vS1D_EENS_8epilogue10collective18CollectiveEpilogueINS1F_23Sm100TmaWarpSpecializedILi2ELi2ELi64ELb0ELb0EEEJSG_NS5_IJNSV_ISE_SB_EENSV_ISF_SB_EEEEESH_SI_SH_SI_NS1F_6fusion15FusionCallbacksIS1J_NS1N_17LinearCombinationISH_fSH_fLNS_15FloatRoundStyleE2EEESG_S1M_JEEENS4_5SM1004TMEM4LOAD26SM100_TMEM_LOAD_32dp32b64xES12_S1C_NS4_39AutoVectorizingCopyWithAssumedAlignmentILi128EEENS4_14SM90_TMA_STOREES1C_S1Y_S1Y_EEEvvEEEEvNT_6ParamsE,"a",@progbits
	.sectionflags	@""
	.align	4
.nv.constant0._ZN7cutlass13device_kernelINS_4gemm6kernel13GemmUniversalIN4cute5tupleIJiiiiEEENS1_10collective13CollectiveMmaINS1_35MainloopSm100TmaUmmaWarpSpecializedILi12ELi2ELi4ENS5_IJNS4_1CILi1EEESB_SB_EEEEENS5_IJNSA_ILi128EEESE_NSA_ILi64EEEEEENS_12float_e4m3_tENS5_IJlSB_lEEESH_SI_NS4_8TiledMMAINS4_8MMA_AtomIJNS4_10MMA_TraitsINS4_19SM100_MMA_F8F6F4_SSEJSH_SH_fSE_SE_NS4_17integral_constantINS4_4UMMA5MajorELSP_0EEESQ_NSN_INSO_7ScaleInELSR_0EEESS_EEEEEENS4_6LayoutISC_NS5_IJNSA_ILi0EEESW_SW_EEEEENS5_IJNS4_10UnderscoreESZ_SZ_EEEEENS4_13SM90_TMA_LOADENS4_14ComposedLayoutINS4_7SwizzleILi2ELi4ELi3EEENS4_18smem_ptr_flag_bitsILi8EEENSV_INS5_IJNSA_ILi8EEESF_EEENS5_IJSF_SB_EEEEEEEvNS4_8identityES12_S1C_vS1D_EENS_8epilogue10collective18CollectiveEpilogueINS1F_23Sm100TmaWarpSpecializedILi2ELi2ELi64ELb0ELb0EEEJSG_NS5_IJNSV_ISE_SB_EENSV_ISF_SB_EEEEESH_SI_SH_SI_NS1F_6fusion15FusionCallbacksIS1J_NS1N_17LinearCombinationISH_fSH_fLNS_15FloatRoundStyleE2EEESG_S1M_JEEENS4_5SM1004TMEM4LOAD26SM100_TMEM_LOAD_32dp32b64xES12_S1C_NS4_39AutoVectorizingCopyWithAssumedAlignmentILi128EEENS4_14SM90_TMA_STOREES1C_S1Y_S1Y_EEEvvEEEEvNT_6ParamsE:
	.zero		2944


//--------------------- SYMBOLS --------------------------

	.type		.nv.reservedSmem.offset0,@object
	.size		.nv.reservedSmem.offset0,0x4
	.type		.nv.reservedSmem.cap,@object
	.size		.nv.reservedSmem.cap,0x4
	.type		__assertfail,@function
